def matmul_kernel(
    a_ptr,
    b_ptr,
    c_ptr,
    M,
    N,
    K,
    stride_am,
    stride_ak,
    stride_bk,
    stride_bn,
    stride_cm,
    stride_cn,
    BLOCK_M: tl.constexpr,
    BLOCK_N: tl.constexpr,
    BLOCK_K: tl.constexpr,
    GROUP_M: tl.constexpr,
):
    pid = tl.program_id(axis=0)
    num_pid_m = tl.cdiv(M, BLOCK_M)
    num_pid_n = tl.cdiv(N, BLOCK_N)
    num_pid_in_group = GROUP_M * num_pid_n
    group_id = pid // num_pid_in_group
    first_pid_m = group_id * GROUP_M
    group_size_m = min(num_pid_m - first_pid_m, GROUP_M)
    pid_m = first_pid_m + ((pid % num_pid_in_group) % group_size_m)
    pid_n = (pid % num_pid_in_group) // group_size_m

    offs_am = (pid_m * BLOCK_M + tl.arange(0, BLOCK_M)) % M
    offs_bn = (pid_n * BLOCK_N + tl.arange(0, BLOCK_N)) % N
    offs_k = tl.arange(0, BLOCK_K)
    a_ptrs = a_ptr + offs_am[:, None] * stride_am + offs_k[None, :] * stride_ak
    b_ptrs = b_ptr + offs_k[:, None] * stride_bk + offs_bn[None, :] * stride_bn

    acc = tl.zeros((BLOCK_M, BLOCK_N), dtype=tl.float32)
    for kk in range(0, tl.cdiv(K, BLOCK_K)):
        a = tl.load(a_ptrs, mask=offs_k[None, :] < K - kk * BLOCK_K, other=0.0)
        b = tl.load(b_ptrs, mask=offs_k[:, None] < K - kk * BLOCK_K, other=0.0)
        acc = tl.dot(a, b, acc)
        a_ptrs += BLOCK_K * stride_ak
        b_ptrs += BLOCK_K * stride_bk

    c = acc.to(c_ptr.dtype.element_ty)
    offs_cm = pid_m * BLOCK_M + tl.arange(0, BLOCK_M)
    offs_cn = pid_n * BLOCK_N + tl.arange(0, BLOCK_N)
    c_ptrs = c_ptr + offs_cm[:, None] * stride_cm + offs_cn[None, :] * stride_cn
    mask = (offs_cm[:, None] < M) & (offs_cn[None, :] < N)
    tl.store(c_ptrs, c, mask=mask)

# config = {"BLOCK_K": 64, "BLOCK_M": 16, "BLOCK_N": 64, "GROUP_M": 8, "arch": "sm_100", "dtype": "fp8e4m3", "num_ctas": 1, "num_stages": 2, "num_warps": 4}
# arch = sm_100


// ===== COMPILED SASS (sm_100a) =====

	.target	sm_100a

	.elftype	@"ET_EXEC"


//--------------------- .note.nv.tkinfo           --------------------------
	.section	.note.nv.tkinfo,"",@"SHT_NOTE"
	.sectionflags	@"SHF_NOTE_NV_TKINFO"
	.tkinfo
        /*0018*/ 	.word	0x00000081
        /*0030*/ 	.string	""
        /*0030*/ 	.string	"ptxas-blackwell"
        /*0030*/ 	.string	"Cuda compilation tools, release 12.9, V12.9.86"
        /*0030*/ 	.string	"Build cuda_12.9.r12.9/compiler.36037853_0"
        /*0030*/ 	.string	"-v  -suppress-debug-info  -lineinfo  -arch sm_100a "



//--------------------- .note.nv.cuver            --------------------------
	.section	.note.nv.cuver,"",@"SHT_NOTE"
	.sectionflags	@"SHF_NOTE_NV_CUVER"
        /*0018*/ 	.short	0x0001
        /*001a*/ 	.short	0x0064
        /*001c*/ 	.short	0x0001
        /*001e*/ 	.short	0x0000
        /*0020*/ 	.short	0x0001
        /*0022*/ 	.short	0x0000


//--------------------- .nv.info                  --------------------------
	.section	.nv.info,"",@"SHT_CUDA_INFO"
	.align	4


	//----- nvinfo : EIATTR_REGCOUNT
	.align		4
        /*0000*/ 	.byte	0x04, 0x2f
        /*0002*/ 	.short	(.L_1 - .L_0)
	.align		4
.L_0:
        /*0004*/ 	.word	index@(matmul_kernel)
        /*0008*/ 	.word	0x000000ac


	//----- nvinfo : EIATTR_FRAME_SIZE
	.align		4
.L_1:
        /*000c*/ 	.byte	0x04, 0x11
        /*000e*/ 	.short	(.L_3 - .L_2)
	.align		4
.L_2:
        /*0010*/ 	.word	index@(matmul_kernel)
        /*0014*/ 	.word	0x00000000


	//----- nvinfo : EIATTR_MIN_STACK_SIZE
	.align		4
.L_3:
        /*0018*/ 	.byte	0x04, 0x12
        /*001a*/ 	.short	(.L_5 - .L_4)
	.align		4
.L_4:
        /*001c*/ 	.word	index@(matmul_kernel)
        /*0020*/ 	.word	0x00000000
.L_5:


//--------------------- .nv.info.matmul_kernel    --------------------------
	.section	.nv.info.matmul_kernel,"",@"SHT_CUDA_INFO"
	.sectionflags	@""
	.align	4


	//----- nvinfo : EIATTR_CUDA_API_VERSION
	.align		4
        /*0000*/ 	.byte	0x04, 0x37
        /*0002*/ 	.short	(.L_7 - .L_6)
.L_6:
        /*0004*/ 	.word	0x00000081


	//----- nvinfo : EIATTR_KPARAM_INFO
	.align		4
.L_7:
        /*0008*/ 	.byte	0x04, 0x17
        /*000a*/ 	.short	(.L_9 - .L_8)
.L_8:
        /*000c*/ 	.word	0x00000000
        /*0010*/ 	.short	0x000d
        /*0012*/ 	.short	0x0048
        /*0014*/ 	.byte	0x00, 0xf4, 0x21, 0x00


	//----- nvinfo : EIATTR_KPARAM_INFO
	.align		4
.L_9:
        /*0018*/ 	.byte	0x04, 0x17
        /*001a*/ 	.short	(.L_11 - .L_10)
.L_10:
        /*001c*/ 	.word	0x00000000
        /*0020*/ 	.short	0x000c
        /*0022*/ 	.short	0x0040
        /*0024*/ 	.byte	0x00, 0xf4, 0x21, 0x00


	//----- nvinfo : EIATTR_KPARAM_INFO
	.align		4
.L_11:
        /*0028*/ 	.byte	0x04, 0x17
        /*002a*/ 	.short	(.L_13 - .L_12)
.L_12:
        /*002c*/ 	.word	0x00000000
        /*0030*/ 	.short	0x000b
        /*0032*/ 	.short	0x0038
        /*0034*/ 	.byte	0x00, 0xf0, 0x11, 0x00


	//----- nvinfo : EIATTR_KPARAM_INFO
	.align		4
.L_13:
        /*0038*/ 	.byte	0x04, 0x17
        /*003a*/ 	.short	(.L_15 - .L_14)
.L_14:
        /*003c*/ 	.word	0x00000000
        /*0040*/ 	.short	0x000a
        /*0042*/ 	.short	0x0034
        /*0044*/ 	.byte	0x00, 0xf0, 0x11, 0x00


	//----- nvinfo : EIATTR_KPARAM_INFO
	.align		4
.L_15:
        /*0048*/ 	.byte	0x04, 0x17
        /*004a*/ 	.short	(.L_17 - .L_16)
.L_16:
        /*004c*/ 	.word	0x00000000
        /*0050*/ 	.short	0x0009
        /*0052*/ 	.short	0x0030
        /*0054*/ 	.byte	0x00, 0xf0, 0x11, 0x00


	//----- nvinfo : EIATTR_KPARAM_INFO
	.align		4
.L_17:
        /*0058*/ 	.byte	0x04, 0x17
        /*005a*/ 	.short	(.L_19 - .L_18)
.L_18:
        /*005c*/ 	.word	0x00000000
        /*0060*/ 	.short	0x0008
        /*0062*/ 	.short	0x002c
        /*0064*/ 	.byte	0x00, 0xf0, 0x11, 0x00


	//----- nvinfo : EIATTR_KPARAM_INFO
	.align		4
.L_19:
        /*0068*/ 	.byte	0x04, 0x17
        /*006a*/ 	.short	(.L_21 - .L_20)
.L_20:
        /*006c*/ 	.word	0x00000000
        /*0070*/ 	.short	0x0007
        /*0072*/ 	.short	0x0028
        /*0074*/ 	.byte	0x00, 0xf0, 0x11, 0x00


	//----- nvinfo : EIATTR_KPARAM_INFO
	.align		4
.L_21:
        /*0078*/ 	.byte	0x04, 0x17
        /*007a*/ 	.short	(.L_23 - .L_22)
.L_22:
        /*007c*/ 	.word	0x00000000
        /*0080*/ 	.short	0x0006
        /*0082*/ 	.short	0x0024
        /*0084*/ 	.byte	0x00, 0xf0, 0x11, 0x00


	//----- nvinfo : EIATTR_KPARAM_INFO
	.align		4
.L_23:
        /*0088*/ 	.byte	0x04, 0x17
        /*008a*/ 	.short	(.L_25 - .L_24)
.L_24:
        /*008c*/ 	.word	0x00000000
        /*0090*/ 	.short	0x0005
        /*0092*/ 	.short	0x0020
        /*0094*/ 	.byte	0x00, 0xf0, 0x11, 0x00


	//----- nvinfo : EIATTR_KPARAM_INFO
	.align		4
.L_25:
        /*0098*/ 	.byte	0x04, 0x17
        /*009a*/ 	.short	(.L_27 - .L_26)
.L_26:
        /*009c*/ 	.word	0x00000000
        /*00a0*/ 	.short	0x0004
        /*00a2*/ 	.short	0x001c
        /*00a4*/ 	.byte	0x00, 0xf0, 0x11, 0x00


	//----- nvinfo : EIATTR_KPARAM_INFO
	.align		4
.L_27:
        /*00a8*/ 	.byte	0x04, 0x17
        /*00aa*/ 	.short	(.L_29 - .L_28)
.L_28:
        /*00ac*/ 	.word	0x00000000
        /*00b0*/ 	.short	0x0003
        /*00b2*/ 	.short	0x0018
        /*00b4*/ 	.byte	0x00, 0xf0, 0x11, 0x00


	//----- nvinfo : EIATTR_KPARAM_INFO
	.align		4
.L_29:
        /*00b8*/ 	.byte	0x04, 0x17
        /*00ba*/ 	.short	(.L_31 - .L_30)
.L_30:
        /*00bc*/ 	.word	0x00000000
        /*00c0*/ 	.short	0x0002
        /*00c2*/ 	.short	0x0010
        /*00c4*/ 	.byte	0x00, 0xf4, 0x21, 0x00


	//----- nvinfo : EIATTR_KPARAM_INFO
	.align		4
.L_31:
        /*00c8*/ 	.byte	0x04, 0x17
        /*00ca*/ 	.short	(.L_33 - .L_32)
.L_32:
        /*00cc*/ 	.word	0x00000000
        /*00d0*/ 	.short	0x0001
        /*00d2*/ 	.short	0x0008
        /*00d4*/ 	.byte	0x00, 0xf4, 0x21, 0x00


	//----- nvinfo : EIATTR_KPARAM_INFO
	.align		4
.L_33:
        /*00d8*/ 	.byte	0x04, 0x17
        /*00da*/ 	.short	(.L_35 - .L_34)
.L_34:
        /*00dc*/ 	.word	0x00000000
        /*00e0*/ 	.short	0x0000
        /*00e2*/ 	.short	0x0000
        /*00e4*/ 	.byte	0x00, 0xf4, 0x21, 0x00


	//----- nvinfo : EIATTR_SPARSE_MMA_MASK
	.align		4
.L_35:
        /*00e8*/ 	.byte	0x03, 0x50
        /*00ea*/ 	.short	0x0000


	//----- nvinfo : EIATTR_MAXREG_COUNT
	.align		4
        /*00ec*/ 	.byte	0x03, 0x1b
        /*00ee*/ 	.short	0x00ff


	//----- nvinfo : EIATTR_NUM_BARRIERS
	.align		4
        /*00f0*/ 	.byte	0x02, 0x4c
        /*00f2*/ 	.byte	0x01
	.zero		1


	//----- nvinfo : EIATTR_VRC_CTA_INIT_COUNT
	.align		4
        /*00f4*/ 	.byte	0x02, 0x4a
	.zero		1
	.zero		1


	//----- nvinfo : EIATTR_EXIT_INSTR_OFFSETS
	.align		4
        /*00f8*/ 	.byte	0x04, 0x1c
        /*00fa*/ 	.short	(.L_37 - .L_36)


	//   ....[0]....
.L_36:
        /*00fc*/ 	.word	0x00004940


	//   ....[1]....
        /*0100*/ 	.word	0x00004960


	//----- nvinfo : EIATTR_REQNTID
	.align		4
.L_37:
        /*0104*/ 	.byte	0x04, 0x10
        /*0106*/ 	.short	(.L_39 - .L_38)
.L_38:
        /*0108*/ 	.word	0x00000080
        /*010c*/ 	.word	0x00000001
        /*0110*/ 	.word	0x00000001


	//----- nvinfo : EIATTR_CBANK_PARAM_SIZE
	.align		4
.L_39:
        /*0114*/ 	.byte	0x03, 0x19
        /*0116*/ 	.short	0x0050


	//----- nvinfo : EIATTR_PARAM_CBANK
	.align		4
        /*0118*/ 	.byte	0x04, 0x0a
        /*011a*/ 	.short	(.L_41 - .L_40)
	.align		4
.L_40:
        /*011c*/ 	.word	index@(.nv.constant0.matmul_kernel)
        /*0120*/ 	.short	0x0380
        /*0122*/ 	.short	0x0050


	//----- nvinfo : EIATTR_SW_WAR
	.align		4
.L_41:
        /*0124*/ 	.byte	0x04, 0x36
        /*0126*/ 	.short	(.L_43 - .L_42)
.L_42:
        /*0128*/ 	.word	0x00000008
.L_43:


//--------------------- .nv.compat                --------------------------
	.section	.nv.compat,"",@"SHT_CUDA_COMPAT_INFO"
	.align	4
        /*0000*/ 	.byte	0x02, 0x02, 0x02, 0x00, 0x02, 0x05, 0x05, 0x00, 0x02, 0x03, 0x00, 0x00, 0x02, 0x06, 0x01, 0x00


//--------------------- .nv.callgraph             --------------------------
	.section	.nv.callgraph,"",@"SHT_CUDA_CALLGRAPH"
	.align	4
	.sectionentsize	8
	.align		4
        /*0000*/ 	.word	0x00000000
	.align		4
        /*0004*/ 	.word	0xffffffff
	.align		4
        /*0008*/ 	.word	0x00000000
	.align		4
        /*000c*/ 	.word	0xfffffffe
	.align		4
        /*0010*/ 	.word	0x00000000
	.align		4
        /*0014*/ 	.word	0xfffffffd
	.align		4
        /*0018*/ 	.word	0x00000000
	.align		4
        /*001c*/ 	.word	0xfffffffc


//--------------------- .text.matmul_kernel       --------------------------
	.section	.text.matmul_kernel,"ax",@progbits
	.align	128
        .global         matmul_kernel
        .type           matmul_kernel,@function
        .size           matmul_kernel,(.L_x_3 - matmul_kernel)
        .other          matmul_kernel,@"STO_CUDA_ENTRY STV_DEFAULT"
matmul_kernel:
.text.matmul_kernel:
[----:B------:R-:W0:Y:S08]  /*0000*/  LDC R1, c[0x0][0x37c] ;  /* 0x0000df00ff017b82 */ /* 0x000e300000000800 */
[----:B------:R-:W1:Y:S01]  /*0010*/  LDC.64 R16, c[0x0][0x398] ;  /* 0x0000e600ff107b82 */ /* 0x000e620000000a00 */
[----:B------:R-:W2:Y:S01]  /*0020*/  S2R R5, SR_CTAID.X ;  /* 0x0000000000057919 */ /* 0x000ea20000002500 */
[----:B------:R-:W3:Y:S01]  /*0030*/  LDCU UR4, c[0x0][0x3a0] ;  /* 0x00007400ff0477ac */ /* 0x000ee20008000800 */
[----:B------:R-:W-:-:S02]  /*0040*/  CS2R R52, SRZ ;  /* 0x0000000000347805 */ /* 0x000fc4000001ff00 */
[----:B------:R-:W-:Y:S01]  /*0050*/  CS2R R54, SRZ ;  /* 0x0000000000367805 */ /* 0x000fe2000001ff00 */
[----:B------:R-:W4:Y:S01]  /*0060*/  S2R R98, SR_TID.X ;  /* 0x0000000000627919 */ /* 0x000f220000002100 */
[----:B------:R-:W-:Y:S02]  /*0070*/  CS2R R48, SRZ ;  /* 0x0000000000307805 */ /* 0x000fe4000001ff00 */
[----:B------:R-:W-:Y:S01]  /*0080*/  CS2R R50, SRZ ;  /* 0x0000000000327805 */ /* 0x000fe2000001ff00 */
[----:B------:R-:W5:Y:S01]  /*0090*/  S2UR UR6, SR_CgaCtaId ;  /* 0x00000000000679c3 */ /* 0x000f620000008800 */
[----:B------:R-:W-:Y:S01]  /*00a0*/  UMOV UR5, 0x400 ;  /* 0x0000040000057882 */ /* 0x000fe20000000000 */
[----:B------:R-:W0:Y:S01]  /*00b0*/  LDCU.64 UR8, c[0x0][0x358] ;  /* 0x00006b00ff0877ac */ /* 0x000e220008000a00 */
[----:B---3--:R-:W-:Y:S01]  /*00c0*/  UIADD3 UR4, UPT, UPT, UR4, 0x3f, URZ ;  /* 0x0000003f04047890 */ /* 0x008fe2000fffe0ff */
[----:B-1----:R-:W-:-:S03]  /*00d0*/  VIADD R0, R17, 0x3f ;  /* 0x0000003f11007836 */ /* 0x002fc60000000000 */
[----:B------:R-:W-:Y:S02]  /*00e0*/  UISETP.GE.AND UP0, UPT, UR4, 0x40, UPT ;  /* 0x000000400400788c */ /* 0x000fe4000bf06270 */
[----:B------:R-:W-:Y:S01]  /*00f0*/  SHF.R.S32.HI R3, RZ, 0x1f, R0 ;  /* 0x0000001fff037819 */ /* 0x000fe20000011400 */
[----:B-----5:R-:W-:-:S03]  /*0100*/  ULEA UR5, UR6, UR5, 0x18 ;  /* 0x0000000506057291 */ /* 0x020fc6000f8ec0ff */
[----:B------:R-:W-:Y:S02]  /*0110*/  LEA.HI R3, R3, R0, RZ, 0x6 ;  /* 0x0000000003037211 */ /* 0x000fe400078f30ff */
[----:B--2---:R-:W-:Y:S02]  /*0120*/  IABS R8, R5 ;  /* 0x0000000500087213 */ /* 0x004fe40000000000 */
[----:B------:R-:W-:-:S05]  /*0130*/  SHF.R.S32.HI R3, RZ, 0x6, R3 ;  /* 0x00000006ff037819 */ /* 0x000fca0000011403 */
[----:B------:R-:W-:-:S05]  /*0140*/  IMAD.SHL.U32 R4, R3, 0x8, RZ ;  /* 0x0000000803047824 */ /* 0x000fca00078e00ff */
[-C--:B------:R-:W-:Y:S02]  /*0150*/  IABS R7, R4.reuse ;  /* 0x0000000400077213 */ /* 0x080fe40000000000 */
[----:B------:R-:W-:Y:S02]  /*0160*/  IABS R10, R4 ;  /* 0x00000004000a7213 */ /* 0x000fe40000000000 */
[----:B------:R-:W1:Y:S08]  /*0170*/  I2F.RP R0, R7 ;  /* 0x0000000700007306 */ /* 0x000e700000209400 */
[----:B-1----:R-:W1:Y:S02]  /*0180*/  MUFU.RCP R0, R0 ;  /* 0x0000000000007308 */ /* 0x002e640000001000 */
[----:B-1----:R-:W-:-:S02]  /*0190*/  VIADD R2, R0, 0xffffffe ;  /* 0x0ffffffe00027836 */ /* 0x002fc40000000000 */
[----:B------:R-:W-:-:S04]  /*01a0*/  IMAD.MOV R0, RZ, RZ, -R10 ;  /* 0x000000ffff007224 */ /* 0x000fc800078e0a0a */
[----:B------:R1:W2:Y:S02]  /*01b0*/  F2I.FTZ.U32.TRUNC.NTZ R3, R2 ;  /* 0x0000000200037305 */ /* 0x0002a4000021f000 */
[----:B-1----:R-:W-:Y:S02]  /*01c0*/  IMAD.MOV.U32 R2, RZ, RZ, RZ ;  /* 0x000000ffff027224 */ /* 0x002fe400078e00ff */
[----:B--2---:R-:W-:-:S04]  /*01d0*/  IMAD.MOV R6, RZ, RZ, -R3 ;  /* 0x000000ffff067224 */ /* 0x004fc800078e0a03 */
[----:B------:R-:W-:Y:S02]  /*01e0*/  IMAD R9, R6, R7, RZ ;  /* 0x0000000706097224 */ /* 0x000fe400078e02ff */
[----:B------:R-:W-:Y:S02]  /*01f0*/  IMAD.MOV.U32 R6, RZ, RZ, R8 ;  /* 0x000000ffff067224 */ /* 0x000fe400078e0008 */
[----:B------:R-:W-:-:S06]  /*0200*/  IMAD.HI.U32 R3, R3, R9, R2 ;  /* 0x0000000903037227 */ /* 0x000fcc00078e0002 */
[----:B------:R-:W-:-:S04]  /*0210*/  IMAD.HI.U32 R3, R3, R6, RZ ;  /* 0x0000000603037227 */ /* 0x000fc800078e00ff */
[----:B------:R-:W-:-:S05]  /*0220*/  IMAD R0, R3, R0, R6 ;  /* 0x0000000003007224 */ /* 0x000fca00078e0206 */
[----:B------:R-:W-:-:S13]  /*0230*/  ISETP.GT.U32.AND P1, PT, R7, R0, PT ;  /* 0x000000000700720c */ /* 0x000fda0003f24070 */
[----:B------:R-:W-:Y:S02]  /*0240*/  @!P1 IMAD.IADD R0, R0, 0x1, -R7 ;  /* 0x0000000100009824 */ /* 0x000fe400078e0a07 */
[----:B------:R-:W-:Y:S01]  /*0250*/  @!P1 VIADD R3, R3, 0x1 ;  /* 0x0000000103039836 */ /* 0x000fe20000000000 */
[----:B------:R-:W-:Y:S02]  /*0260*/  ISETP.NE.AND P1, PT, R4, RZ, PT ;  /* 0x000000ff0400720c */ /* 0x000fe40003f25270 */
[----:B------:R-:W-:Y:S02]  /*0270*/  ISETP.GE.U32.AND P0, PT, R0, R7, PT ;  /* 0x000000070000720c */ /* 0x000fe40003f06070 */
[----:B------:R-:W-:-:S04]  /*0280*/  LOP3.LUT R0, R5, R4, RZ, 0x3c, !PT ;  /* 0x0000000405007212 */ /* 0x000fc800078e3cff */
[----:B------:R-:W-:Y:S01]  /*0290*/  ISETP.GE.AND P2, PT, R0, RZ, PT ;  /* 0x000000ff0000720c */ /* 0x000fe20003f46270 */
[----:B------:R-:W-:-:S06]  /*02a0*/  VIADD R0, R16, 0xf ;  /* 0x0000000f10007836 */ /* 0x000fcc0000000000 */
[----:B------:R-:W-:-:S04]  /*02b0*/  @P0 VIADD R3, R3, 0x1 ;  /* 0x0000000103030836 */ /* 0x000fc80000000000 */
[----:B------:R-:W-:Y:S01]  /*02c0*/  IMAD.MOV.U32 R2, RZ, RZ, R3 ;  /* 0x000000ffff027224 */ /* 0x000fe200078e0003 */
[----:B------:R-:W-:-:S03]  /*02d0*/  SHF.R.S32.HI R3, RZ, 0x1f, R0 ;  /* 0x0000001fff037819 */ /* 0x000fc60000011400 */
[----:B------:R-:W-:Y:S01]  /*02e0*/  @!P2 IMAD.MOV R2, RZ, RZ, -R2 ;  /* 0x000000ffff02a224 */ /* 0x000fe200078e0a02 */
[----:B------:R-:W-:Y:S02]  /*02f0*/  @!P1 LOP3.LUT R2, RZ, R4, RZ, 0x33, !PT ;  /* 0x00000004ff029212 */ /* 0x000fe400078e33ff */
[----:B------:R-:W-:-:S03]  /*0300*/  LEA.HI R3, R3, R0, RZ, 0x4 ;  /* 0x0000000003037211 */ /* 0x000fc600078f20ff */
[----:B------:R-:W-:Y:S02]  /*0310*/  IMAD.SHL.U32 R6, R2, 0x8, RZ ;  /* 0x0000000802067824 */ /* 0x000fe400078e00ff */
[----:B------:R-:W-:-:S03]  /*0320*/  IMAD.MOV R2, RZ, RZ, -R2 ;  /* 0x000000ffff027224 */ /* 0x000fc600078e0a02 */
[----:B------:R-:W-:Y:S01]  /*0330*/  LEA.HI.SX32 R3, R3, -R6, 0x1c ;  /* 0x8000000603037211 */ /* 0x000fe200078fe2ff */
[----:B------:R-:W-:-:S03]  /*0340*/  IMAD R11, R4, R2, R5 ;  /* 0x00000002040b7224 */ /* 0x000fc600078e0205 */
[----:B------:R-:W-:-:S04]  /*0350*/  VIMNMX R8, PT, PT, R3, 0x8, PT ;  /* 0x0000000803087848 */ /* 0x000fc80003fe0100 */
[-C--:B------:R-:W-:Y:S02]  /*0360*/  IABS R7, R8.reuse ;  /* 0x0000000800077213 */ /* 0x080fe40000000000 */
[----:B------:R-:W-:Y:S02]  /*0370*/  IABS R4, R8 ;  /* 0x0000000800047213 */ /* 0x000fe40000000000 */
[----:B------:R-:W1:Y:S08]  /*0380*/  I2F.RP R0, R7 ;  /* 0x0000000700007306 */ /* 0x000e700000209400 */
[----:B-1----:R-:W1:Y:S02]  /*0390*/  MUFU.RCP R0, R0 ;  /* 0x0000000000007308 */ /* 0x002e640000001000 */
[----:B-1----:R-:W-:-:S02]  /*03a0*/  VIADD R3, R0, 0xffffffe ;  /* 0x0ffffffe00037836 */ /* 0x002fc40000000000 */
[----:B------:R-:W-:-:S04]  /*03b0*/  IMAD.MOV R0, RZ, RZ, -R4 ;  /* 0x000000ffff007224 */ /* 0x000fc800078e0a04 */
[----:B------:R-:W1:Y:S02]  /*03c0*/  F2I.FTZ.U32.TRUNC.NTZ R3, R3 ;  /* 0x0000000300037305 */ /* 0x000e64000021f000 */
[----:B-1----:R-:W-:-:S04]  /*03d0*/  IMAD.MOV R9, RZ, RZ, -R3 ;  /* 0x000000ffff097224 */ /* 0x002fc800078e0a03 */
[----:B------:R-:W-:Y:S01]  /*03e0*/  IMAD.MOV.U32 R2, RZ, RZ, R9 ;  /* 0x000000ffff027224 */ /* 0x000fe200078e0009 */
[----:B------:R-:W-:-:S03]  /*03f0*/  IABS R9, R11 ;  /* 0x0000000b00097213 */ /* 0x000fc60000000000 */
[----:B------:R-:W-:Y:S02]  /*0400*/  IMAD R5, R2, R7, RZ ;  /* 0x0000000702057224 */ /* 0x000fe400078e02ff */
[----:B------:R-:W-:-:S04]  /*0410*/  IMAD.MOV.U32 R2, RZ, RZ, RZ ;  /* 0x000000ffff027224 */ /* 0x000fc800078e00ff */
[----:B------:R-:W-:Y:S01]  /*0420*/  IMAD.HI.U32 R2, R3, R5, R2 ;  /* 0x0000000503027227 */ /* 0x000fe200078e0002 */
[----:B------:R-:W-:-:S04]  /*0430*/  LOP3.LUT R3, R11, R8, RZ, 0x3c, !PT ;  /* 0x000000080b037212 */ /* 0x000fc800078e3cff */
[----:B------:R-:W-:Y:S01]  /*0440*/  ISETP.GE.AND P2, PT, R3, RZ, PT ;  /* 0x000000ff0300720c */ /* 0x000fe20003f46270 */
[----:B------:R-:W-:-:S04]  /*0450*/  IMAD.HI.U32 R2, R2, R9, RZ ;  /* 0x0000000902027227 */ /* 0x000fc800078e00ff */
[----:B------:R-:W-:-:S05]  /*0460*/  IMAD R0, R2, R0, R9 ;  /* 0x0000000002007224 */ /* 0x000fca00078e0209 */
[----:B------:R-:W-:-:S13]  /*0470*/  ISETP.GT.U32.AND P1, PT, R7, R0, PT ;  /* 0x000000000700720c */ /* 0x000fda0003f24070 */
[----:B------:R-:W-:Y:S02]  /*0480*/  @!P1 IMAD.IADD R0, R0, 0x1, -R7 ;  /* 0x0000000100009824 */ /* 0x000fe400078e0a07 */
[----:B------:R-:W-:Y:S01]  /*0490*/  @!P1 VIADD R2, R2, 0x1 ;  /* 0x0000000102029836 */ /* 0x000fe20000000000 */
[----:B------:R-:W-:Y:S02]  /*04a0*/  ISETP.NE.AND P1, PT, R8, RZ, PT ;  /* 0x000000ff0800720c */ /* 0x000fe40003f25270 */
[----:B------:R-:W-:Y:S02]  /*04b0*/  ISETP.GE.U32.AND P0, PT, R0, R7, PT ;  /* 0x000000070000720c */ /* 0x000fe40003f06070 */
[----:B------:R-:W1:Y:S11]  /*04c0*/  S2R R0, SR_TID.X ;  /* 0x0000000000007919 */ /* 0x000e760000002100 */
[----:B------:R-:W-:-:S04]  /*04d0*/  @P0 VIADD R2, R2, 0x1 ;  /* 0x0000000102020836 */ /* 0x000fc80000000000 */
[----:B------:R-:W-:Y:S01]  /*04e0*/  @!P2 IMAD.MOV R2, RZ, RZ, -R2 ;  /* 0x000000ffff02a224 */ /* 0x000fe200078e0a02 */
[----:B------:R-:W-:-:S05]  /*04f0*/  @!P1 LOP3.LUT R2, RZ, R8, RZ, 0x33, !PT ;  /* 0x00000008ff029212 */ /* 0x000fca00078e33ff */
[----:B------:R-:W-:Y:S02]  /*0500*/  IMAD.MOV R3, RZ, RZ, -R2 ;  /* 0x000000ffff037224 */ /* 0x000fe400078e0a02 */
[----:B------:R-:W-:Y:S02]  /*0510*/  IMAD.SHL.U32 R93, R2, 0x40, RZ ;  /* 0x00000040025d7824 */ /* 0x000fe400078e00ff */
[----:B------:R-:W-:-:S04]  /*0520*/  IMAD R3, R8, R3, R11 ;  /* 0x0000000308037224 */ /* 0x000fc800078e020b */
[----:B------:R-:W-:Y:S01]  /*0530*/  IMAD.IADD R3, R6, 0x1, R3 ;  /* 0x0000000106037824 */ /* 0x000fe200078e0203 */
[C---:B-1----:R-:W-:Y:S02]  /*0540*/  LOP3.LUT R4, R0.reuse, 0xf, RZ, 0xc0, !PT ;  /* 0x0000000f00047812 */ /* 0x042fe400078ec0ff */
[--C-:B------:R-:W-:Y:S02]  /*0550*/  SHF.R.U32.HI R96, RZ, 0x4, R0.reuse ;  /* 0x00000004ff607819 */ /* 0x100fe40000011600 */
[----:B------:R-:W-:Y:S01]  /*0560*/  SHF.R.U32.HI R122, RZ, 0x4, R0 ;  /* 0x00000004ff7a7819 */ /* 0x000fe20000011600 */
[----:B------:R-:W-:Y:S01]  /*0570*/  IMAD R97, R3, 0x10, R4 ;  /* 0x0000001003617824 */ /* 0x000fe200078e0204 */
[----:B------:R-:W-:Y:S01]  /*0580*/  LOP3.LUT R6, R0, 0x40, RZ, 0xc0, !PT ;  /* 0x0000004000067812 */ /* 0x000fe200078ec0ff */
[----:B------:R-:W-:Y:S01]  /*0590*/  VIADD R96, R96, 0x38 ;  /* 0x0000003860607836 */ /* 0x000fe20000000000 */
[----:B------:R-:W-:Y:S01]  /*05a0*/  SGXT.U32 R122, R122, 0x3 ;  /* 0x000000037a7a781a */ /* 0x000fe20000000000 */
[----:B0---4-:R-:W-:Y:S06]  /*05b0*/  BRA.U !UP0, `(.L_x_0) ;  /* 0x0000003d08407547 */ /* 0x011fec000b800000 */
[----:B------:R-:W-:Y:S01]  /*05c0*/  IABS R15, R16 ;  /* 0x00000010000f7213 */ /* 0x000fe20000000000 */
[----:B------:R-:W-:Y:S01]  /*05d0*/  IMAD.SHL.U32 R89, R0, 0x8, RZ ;  /* 0x0000000800597824 */ /* 0x000fe200078e00ff */
[----:B------:R-:W-:Y:S01]  /*05e0*/  IABS R3, R17 ;  /* 0x0000001100037213 */ /* 0x000fe20000000000 */
[----:B------:R-:W0:Y:S01]  /*05f0*/  LDCU UR10, c[0x0][0x3b0] ;  /* 0x00007600ff0a77ac */ /* 0x000e220008000800 */
[----:B------:R-:W1:Y:S01]  /*0600*/  I2F.RP R8, R15 ;  /* 0x0000000f00087306 */ /* 0x000e620000209400 */
[----:B------:R-:W-:Y:S01]  /*0610*/  ISETP.GE.AND P6, PT, R97, RZ, PT ;  /* 0x000000ff6100720c */ /* 0x000fe20003fc6270 */
[----:B------:R-:W2:Y:S01]  /*0620*/  LDC R115, c[0x0][0x3a8] ;  /* 0x0000ea00ff737b82 */ /* 0x000ea20000000800 */
[----:B------:R-:W-:Y:S01]  /*0630*/  ISETP.NE.AND P4, PT, R16, RZ, PT ;  /* 0x000000ff1000720c */ /* 0x000fe20003f85270 */
[----:B------:R-:W3:Y:S01]  /*0640*/  LDCU.128 UR12, c[0x0][0x380] ;  /* 0x00007000ff0c77ac */ /* 0x000ee20008000c00 */
[----:B------:R-:W-:Y:S02]  /*0650*/  SHF.R.S32.HI R92, RZ, 0x1, R0 ;  /* 0x00000001ff5c7819 */ /* 0x000fe40000011400 */
[----:B------:R-:W-:Y:S01]  /*0660*/  LOP3.LUT R119, R122, 0x10, RZ, 0xfc, !PT ;  /* 0x000000107a777812 */ /* 0x000fe200078efcff */
[----:B------:R-:W4:Y:S01]  /*0670*/  I2F.RP R2, R3 ;  /* 0x0000000300027306 */ /* 0x000f220000209400 */
[----:B------:R-:W5:Y:S01]  /*0680*/  LDCU UR11, c[0x0][0x3a4] ;  /* 0x00007480ff0b77ac */ /* 0x000f620008000800 */
[----:B------:R-:W-:-:S02]  /*0690*/  SGXT R92, R92, 0x1 ;  /* 0x000000015c5c781a */ /* 0x000fc40000000200 */
[C---:B------:R-:W-:Y:S01]  /*06a0*/  LOP3.LUT R118, R122.reuse, 0x18, RZ, 0xfc, !PT ;  /* 0x000000187a767812 */ /* 0x040fe200078efcff */
[----:B------:R-:W-:Y:S01]  /*06b0*/  USHF.R.S32.HI UR6, URZ, 0x1f, UR4 ;  /* 0x0000001fff067899 */ /* 0x000fe20008011404 */
[C---:B------:R-:W-:Y:S01]  /*06c0*/  LOP3.LUT R99, R122.reuse, 0x20, RZ, 0xfc, !PT ;  /* 0x000000207a637812 */ /* 0x040fe200078efcff */
[----:B------:R-:W0:Y:S01]  /*06d0*/  LDCU UR7, c[0x0][0x3a0] ;  /* 0x00007400ff0777ac */ /* 0x000e220008000800 */
[----:B-1----:R-:W1:Y:S01]  /*06e0*/  MUFU.RCP R8, R8 ;  /* 0x0000000800087308 */ /* 0x002e620000001000 */
[C---:B------:R-:W-:Y:S02]  /*06f0*/  LOP3.LUT R100, R122.reuse, 0x28, RZ, 0xfc, !PT ;  /* 0x000000287a647812 */ /* 0x040fe400078efcff */
[C---:B------:R-:W-:Y:S01]  /*0700*/  LOP3.LUT R101, R122.reuse, 0x30, RZ, 0xfc, !PT ;  /* 0x000000307a657812 */ /* 0x040fe200078efcff */
[----:B------:R-:W-:Y:S01]  /*0710*/  ULEA.HI UR6, UR6, UR4, URZ, 0x6 ;  /* 0x0000000406067291 */ /* 0x000fe2000f8f30ff */
[----:B------:R-:W-:-:S03]  /*0720*/  LOP3.LUT R120, R122, 0x8, RZ, 0xfc, !PT ;  /* 0x000000087a787812 */ /* 0x000fc600078efcff */
[----:B----4-:R-:W4:Y:S01]  /*0730*/  MUFU.RCP R2, R2 ;  /* 0x0000000200027308 */ /* 0x010f220000001000 */
[----:B------:R-:W-:Y:S01]  /*0740*/  USHF.R.S32.HI UR6, URZ, 0x6, UR6 ;  /* 0x00000006ff067899 */ /* 0x000fe20008011406 */
[----:B--2---:R-:W-:Y:S02]  /*0750*/  IMAD.SHL.U32 R107, R115, 0x40, RZ ;  /* 0x00000040736b7824 */ /* 0x004fe400078e00ff */
[-C--:B------:R-:W-:Y:S02]  /*0760*/  IMAD R108, R96, R115.reuse, RZ ;  /* 0x00000073606c7224 */ /* 0x080fe400078e02ff */
[-C--:B------:R-:W-:Y:S02]  /*0770*/  IMAD R109, R122, R115.reuse, RZ ;  /* 0x000000737a6d7224 */ /* 0x080fe400078e02ff */
[----:B------:R-:W-:Y:S02]  /*0780*/  IMAD R110, R101, R115, RZ ;  /* 0x00000073656e7224 */ /* 0x000fe400078e02ff */
[----:B-1----:R-:W-:-:S02]  /*0790*/  VIADD R4, R8, 0xffffffe ;  /* 0x0ffffffe08047836 */ /* 0x002fc40000000000 */
[-C--:B------:R-:W-:Y:S02]  /*07a0*/  IMAD R111, R100, R115.reuse, RZ ;  /* 0x00000073646f7224 */ /* 0x080fe400078e02ff */
[----:B------:R1:W2:Y:S01]  /*07b0*/  F2I.FTZ.U32.TRUNC.NTZ R5, R4 ;  /* 0x0000000400057305 */ /* 0x0002a2000021f000 */
[-C--:B------:R-:W-:Y:S02]  /*07c0*/  IMAD R112, R99, R115.reuse, RZ ;  /* 0x0000007363707224 */ /* 0x080fe400078e02ff */
[----:B----4-:R-:W-:Y:S02]  /*07d0*/  VIADD R7, R2, 0xffffffe ;  /* 0x0ffffffe02077836 */ /* 0x010fe40000000000 */
[----:B------:R-:W-:Y:S02]  /*07e0*/  IMAD.SHL.U32 R2, R0, 0x2, RZ ;  /* 0x0000000200027824 */ /* 0x000fe400078e00ff */
[-C--:B------:R-:W-:Y:S02]  /*07f0*/  IMAD R113, R118, R115.reuse, RZ ;  /* 0x0000007376717224 */ /* 0x080fe400078e02ff */
[----:B-1----:R-:W-:Y:S01]  /*0800*/  IMAD.MOV.U32 R4, RZ, RZ, RZ ;  /* 0x000000ffff047224 */ /* 0x002fe200078e00ff */
[----:B------:R-:W1:Y:S01]  /*0810*/  F2I.FTZ.U32.TRUNC.NTZ R7, R7 ;  /* 0x0000000700077305 */ /* 0x000e62000021f000 */
[----:B------:R-:W-:Y:S01]  /*0820*/  LOP3.LUT R89, R89, 0x30, R2, 0x48, !PT ;  /* 0x0000003059597812 */ /* 0x000fe200078e4802 */
[----:B------:R-:W-:-:S02]  /*0830*/  IMAD R114, R119, R115, RZ ;  /* 0x0000007377727224 */ /* 0x000fc400078e02ff */
[----:B------:R-:W-:Y:S02]  /*0840*/  IMAD R115, R120, R115, RZ ;  /* 0x0000007378737224 */ /* 0x000fe400078e02ff */
[----:B--2---:R-:W-:-:S04]  /*0850*/  IMAD.MOV R10, RZ, RZ, -R5 ;  /* 0x000000ffff0a7224 */ /* 0x004fc800078e0a05 */
[----:B------:R-:W-:Y:S01]  /*0860*/  IMAD R9, R10, R15, RZ ;  /* 0x0000000f0a097224 */ /* 0x000fe200078e02ff */
[----:B------:R-:W-:-:S03]  /*0870*/  IABS R10, R97 ;  /* 0x00000061000a7213 */ /* 0x000fc60000000000 */
[----:B------:R-:W-:Y:S01]  /*0880*/  IMAD.HI.U32 R5, R5, R9, R4 ;  /* 0x0000000905057227 */ /* 0x000fe200078e0004 */
[----:B------:R-:W-:-:S03]  /*0890*/  LEA.HI R9, R6, R93, RZ, 0x1a ;  /* 0x0000005d06097211 */ /* 0x000fc600078fd0ff */
[----:B-1----:R-:W-:Y:S02]  /*08a0*/  IMAD.MOV R8, RZ, RZ, -R7 ;  /* 0x000000ffff087224 */ /* 0x002fe400078e0a07 */
[----:B------:R-:W-:-:S04]  /*08b0*/  IMAD.HI.U32 R5, R5, R10, RZ ;  /* 0x0000000a05057227 */ /* 0x000fc800078e00ff */
[----:B------:R-:W-:Y:S02]  /*08c0*/  IMAD.MOV R4, RZ, RZ, -R5 ;  /* 0x000000ffff047224 */ /* 0x000fe400078e0a05 */
[----:B------:R-:W-:Y:S02]  /*08d0*/  IMAD R5, R8, R3, RZ ;  /* 0x0000000308057224 */ /* 0x000fe400078e02ff */
[----:B------:R-:W-:Y:S02]  /*08e0*/  IMAD R10, R15, R4, R10 ;  /* 0x000000040f0a7224 */ /* 0x000fe400078e020a */
[----:B------:R-:W-:Y:S02]  /*08f0*/  VIADD R2, R9, 0x3e ;  /* 0x0000003e09027836 */ /* 0x000fe40000000000 */
[----:B------:R-:W-:Y:S01]  /*0900*/  IMAD.MOV.U32 R6, RZ, RZ, RZ ;  /* 0x000000ffff067224 */ /* 0x000fe200078e00ff */
[----:B------:R-:W-:Y:S01]  /*0910*/  ISETP.GT.U32.AND P0, PT, R15, R10, PT ;  /* 0x0000000a0f00720c */ /* 0x000fe20003f04070 */
[----:B------:R-:W-:Y:S01]  /*0920*/  VIADD R18, R9, 0x3a ;  /* 0x0000003a09127836 */ /* 0x000fe20000000000 */
[----:B------:R-:W-:Y:S01]  /*0930*/  ISETP.GE.AND P1, PT, R2, RZ, PT ;  /* 0x000000ff0200720c */ /* 0x000fe20003f26270 */
[----:B------:R-:W-:Y:S01]  /*0940*/  IMAD.HI.U32 R6, R7, R5, R6 ;  /* 0x0000000507067227 */ /* 0x000fe200078e0006 */
[----:B------:R-:W-:-:S02]  /*0950*/  IABS R7, R2 ;  /* 0x0000000200077213 */ /* 0x000fc40000000000 */
[----:B------:R-:W-:Y:S01]  /*0960*/  IABS R13, R18 ;  /* 0x00000012000d7213 */ /* 0x000fe20000000000 */
[----:B------:R-:W-:Y:S01]  /*0970*/  VIADD R4, R9, 0x3c ;  /* 0x0000003c09047836 */ /* 0x000fe20000000000 */
[----:B------:R-:W-:Y:S01]  /*0980*/  ISETP.GE.AND P3, PT, R18, RZ, PT ;  /* 0x000000ff1200720c */ /* 0x000fe20003f66270 */
[----:B------:R-:W-:-:S03]  /*0990*/  IMAD.HI.U32 R2, R6, R7, RZ ;  /* 0x0000000706027227 */ /* 0x000fc600078e00ff */
[----:B------:R-:W-:Y:S01]  /*09a0*/  IABS R11, R4 ;  /* 0x00000004000b7213 */ /* 0x000fe20000000000 */
[----:B------:R-:W-:Y:S01]  /*09b0*/  @!P0 IMAD.IADD R10, R10, 0x1, -R15 ;  /* 0x000000010a0a8824 */ /* 0x000fe200078e0a0f */
[----:B------:R-:W-:Y:S01]  /*09c0*/  ISETP.GE.AND P2, PT, R4, RZ, PT ;  /* 0x000000ff0400720c */ /* 0x000fe20003f46270 */
[----:B------:R-:W-:Y:S02]  /*09d0*/  VIADD R19, R9, 0x38 ;  /* 0x0000003809137836 */ /* 0x000fe40000000000 */
[----:B------:R-:W-:Y:S01]  /*09e0*/  IMAD.MOV R8, RZ, RZ, -R2 ;  /* 0x000000ffff087224 */ /* 0x000fe200078e0a02 */
[----:B------:R-:W-:Y:S01]  /*09f0*/  ISETP.GT.U32.AND P5, PT, R15, R10, PT ;  /* 0x0000000a0f00720c */ /* 0x000fe20003fa4070 */
[----:B------:R-:W-:Y:S01]  /*0a00*/  IMAD.HI.U32 R2, R6, R13, RZ ;  /* 0x0000000d06027227 */ /* 0x000fe200078e00ff */
[----:B------:R-:W-:-:S03]  /*0a10*/  IABS R14, R19 ;  /* 0x00000013000e7213 */ /* 0x000fc60000000000 */
[----:B------:R-:W-:-:S04]  /*0a20*/  IMAD.HI.U32 R4, R6, R11, RZ ;  /* 0x0000000b06047227 */ /* 0x000fc800078e00ff */
[----:B------:R-:W-:Y:S02]  /*0a30*/  IMAD.MOV R2, RZ, RZ, -R2 ;  /* 0x000000ffff027224 */ /* 0x000fe400078e0a02 */
[----:B------:R-:W-:Y:S02]  /*0a40*/  IMAD.MOV R12, RZ, RZ, -R4 ;  /* 0x000000ffff0c7224 */ /* 0x000fe400078e0a04 */
[----:B------:R-:W-:Y:S02]  /*0a50*/  @!P5 IMAD.IADD R10, R10, 0x1, -R15 ;  /* 0x000000010a0ad824 */ /* 0x000fe400078e0a0f */
[----:B------:R-:W-:-:S04]  /*0a60*/  IMAD.HI.U32 R5, R6, R14, RZ ;  /* 0x0000000e06057227 */ /* 0x000fc800078e00ff */
[C---:B------:R-:W-:Y:S02]  /*0a70*/  IMAD R4, R3.reuse, R8, R7 ;  /* 0x0000000803047224 */ /* 0x040fe400078e0207 */
[C---:B------:R-:W-:Y:S02]  /*0a80*/  IMAD R8, R3.reuse, R2, R13 ;  /* 0x0000000203087224 */ /* 0x040fe400078e020d */
[----:B------:R-:W-:Y:S01]  /*0a90*/  IMAD.MOV.U32 R2, RZ, RZ, R10 ;  /* 0x000000ffff027224 */ /* 0x000fe200078e000a */
[C---:B------:R-:W-:Y:S01]  /*0aa0*/  ISETP.GT.U32.AND P0, PT, R3.reuse, R4, PT ;  /* 0x000000040300720c */ /* 0x040fe20003f04070 */
[----:B------:R-:W-:Y:S02]  /*0ab0*/  IMAD.MOV R7, RZ, RZ, -R5 ;  /* 0x000000ffff077224 */ /* 0x000fe400078e0a05 */
[----:B------:R-:W-:Y:S02]  /*0ac0*/  IMAD R5, R3, R12, R11 ;  /* 0x0000000c03057224 */ /* 0x000fe400078e020b */
[----:B------:R-:W-:Y:S01]  /*0ad0*/  @!P6 IMAD.MOV R2, RZ, RZ, -R2 ;  /* 0x000000ffff02e224 */ /* 0x000fe200078e0a02 */
[----:B------:R-:W-:Y:S01]  /*0ae0*/  @!P4 LOP3.LUT R2, RZ, R16, RZ, 0x33, !PT ;  /* 0x00000010ff02c212 */ /* 0x000fe200078e33ff */
[----:B------:R-:W-:Y:S01]  /*0af0*/  VIADD R21, R9, 0x32 ;  /* 0x0000003209157836 */ /* 0x000fe20000000000 */
[C---:B------:R-:W-:Y:S01]  /*0b00*/  ISETP.GT.U32.AND P4, PT, R3.reuse, R8, PT ;  /* 0x000000080300720c */ /* 0x040fe20003f84070 */
[C---:B------:R-:W-:Y:S01]  /*0b10*/  IMAD R7, R3.reuse, R7, R14 ;  /* 0x0000000703077224 */ /* 0x040fe200078e020e */
[----:B------:R-:W-:Y:S01]  /*0b20*/  ISETP.GT.U32.AND P5, PT, R3, R5, PT ;  /* 0x000000050300720c */ /* 0x000fe20003fa4070 */
[C---:B------:R-:W-:Y:S01]  /*0b30*/  VIADD R20, R9.reuse, 0x34 ;  /* 0x0000003409147836 */ /* 0x040fe20000000000 */
[----:B------:R-:W-:Y:S01]  /*0b40*/  IABS R15, R21 ;  /* 0x00000015000f7213 */ /* 0x000fe20000000000 */
[----:B------:R-:W-:Y:S01]  /*0b50*/  VIADD R18, R9, 0x36 ;  /* 0x0000003609127836 */ /* 0x000fe20000000000 */
[----:B------:R-:W-:Y:S01]  /*0b60*/  ISETP.GT.U32.AND P6, PT, R3, R7, PT ;  /* 0x000000070300720c */ /* 0x000fe20003fc4070 */
[----:B------:R-:W-:Y:S01]  /*0b70*/  VIADD R22, R9, 0x30 ;  /* 0x0000003009167836 */ /* 0x000fe20000000000 */
[----:B------:R-:W-:Y:S01]  /*0b80*/  IABS R14, R20 ;  /* 0x00000014000e7213 */ /* 0x000fe20000000000 */
[----:B------:R-:W-:Y:S01]  /*0b90*/  IMAD.HI.U32 R12, R6, R15, RZ ;  /* 0x0000000f060c7227 */ /* 0x000fe200078e00ff */
[----:B------:R-:W-:-:S02]  /*0ba0*/  IABS R13, R18 ;  /* 0x00000012000d7213 */ /* 0x000fc40000000000 */
[----:B------:R-:W-:Y:S01]  /*0bb0*/  IABS R16, R22 ;  /* 0x0000001600107213 */ /* 0x000fe20000000000 */
[--C-:B------:R-:W-:Y:S02]  /*0bc0*/  @!P4 IMAD.IADD R8, R8, 0x1, -R3.reuse ;  /* 0x000000010808c824 */ /* 0x100fe400078e0a03 */
[----:B------:R-:W-:Y:S02]  /*0bd0*/  @!P5 IMAD.IADD R5, R5, 0x1, -R3 ;  /* 0x000000010505d824 */ /* 0x000fe400078e0a03 */
[----:B------:R-:W-:Y:S01]  /*0be0*/  IMAD.MOV R12, RZ, RZ, -R12 ;  /* 0x000000ffff0c7224 */ /* 0x000fe200078e0a0c */
[C---:B------:R-:W-:Y:S01]  /*0bf0*/  ISETP.GT.U32.AND P4, PT, R3.reuse, R8, PT ;  /* 0x000000080300720c */ /* 0x040fe20003f84070 */
[----:B------:R-:W-:Y:S01]  /*0c00*/  IMAD.HI.U32 R11, R6, R14, RZ ;  /* 0x0000000e060b7227 */ /* 0x000fe200078e00ff */
[----:B------:R-:W-:-:S03]  /*0c10*/  ISETP.GT.U32.AND P5, PT, R3, R5, PT ;  /* 0x000000050300720c */ /* 0x000fc60003fa4070 */
[----:B------:R-:W-:Y:S02]  /*0c20*/  IMAD R12, R3, R12, R15 ;  /* 0x0000000c030c7224 */ /* 0x000fe400078e020f */
[----:B------:R-:W-:Y:S02]  /*0c30*/  IMAD.MOV R11, RZ, RZ, -R11 ;  /* 0x000000ffff0b7224 */ /* 0x000fe400078e0a0b */
[--C-:B------:R-:W-:Y:S02]  /*0c40*/  @!P6 IMAD.IADD R7, R7, 0x1, -R3.reuse ;  /* 0x000000010707e824 */ /* 0x100fe400078e0a03 */
[--C-:B------:R-:W-:Y:S02]  /*0c50*/  @!P0 IMAD.IADD R4, R4, 0x1, -R3.reuse ;  /* 0x0000000104048824 */ /* 0x100fe400078e0a03 */
[----:B------:R-:W-:Y:S01]  /*0c60*/  @!P4 IMAD.IADD R8, R8, 0x1, -R3 ;  /* 0x000000010808c824 */ /* 0x000fe200078e0a03 */
[C---:B------:R-:W-:Y:S01]  /*0c70*/  ISETP.GT.U32.AND P4, PT, R3.reuse, R12, PT ;  /* 0x0000000c0300720c */ /* 0x040fe20003f84070 */
[----:B------:R-:W-:Y:S01]  /*0c80*/  IMAD.HI.U32 R10, R6, R13, RZ ;  /* 0x0000000d060a7227 */ /* 0x000fe200078e00ff */
[----:B------:R-:W-:-:S03]  /*0c90*/  ISETP.GT.U32.AND P0, PT, R3, R4, PT ;  /* 0x000000040300720c */ /* 0x000fc60003f04070 */
[----:B------:R-:W-:Y:S02]  /*0ca0*/  IMAD R11, R3, R11, R14 ;  /* 0x0000000b030b7224 */ /* 0x000fe400078e020e */
[----:B------:R-:W-:Y:S01]  /*0cb0*/  @!P5 IMAD.IADD R5, R5, 0x1, -R3 ;  /* 0x000000010505d824 */ /* 0x000fe200078e0a03 */
[C---:B------:R-:W-:Y:S01]  /*0cc0*/  ISETP.GT.U32.AND P5, PT, R3.reuse, R7, PT ;  /* 0x000000070300720c */ /* 0x040fe20003fa4070 */
[----:B------:R-:W-:Y:S02]  /*0cd0*/  IMAD.MOV R10, RZ, RZ, -R10 ;  /* 0x000000ffff0a7224 */ /* 0x000fe400078e0a0a */
[----:B------:R-:W-:Y:S01]  /*0ce0*/  @!P2 IMAD.MOV R5, RZ, RZ, -R5 ;  /* 0x000000ffff05a224 */ /* 0x000fe200078e0a05 */
[C---:B------:R-:W-:Y:S01]  /*0cf0*/  ISETP.GT.U32.AND P2, PT, R3.reuse, R11, PT ;  /* 0x0000000b0300720c */ /* 0x040fe20003f44070 */
[----:B------:R-:W-:Y:S02]  /*0d00*/  IMAD.MOV.U32 R14, RZ, RZ, R16 ;  /* 0x000000ffff0e7224 */ /* 0x000fe400078e0010 */
[----:B------:R-:W-:-:S02]  /*0d10*/  IMAD R10, R3, R10, R13 ;  /* 0x0000000a030a7224 */ /* 0x000fc400078e020d */
[----:B------:R-:W-:Y:S02]  /*0d20*/  VIADD R16, R9, 0x2e ;  /* 0x0000002e09107836 */ /* 0x000fe40000000000 */
[----:B------:R-:W-:Y:S01]  /*0d30*/  IMAD.HI.U32 R13, R6, R14, RZ ;  /* 0x0000000e060d7227 */ /* 0x000fe200078e00ff */
[----:B------:R-:W-:Y:S02]  /*0d40*/  ISETP.GT.U32.AND P6, PT, R3, R10, PT ;  /* 0x0000000a0300720c */ /* 0x000fe40003fc4070 */
[----:B------:R-:W-:Y:S01]  /*0d50*/  IABS R15, R16 ;  /* 0x00000010000f7213 */ /* 0x000fe20000000000 */
[----:B------:R-:W-:Y:S02]  /*0d60*/  @!P4 IMAD.IADD R12, R12, 0x1, -R3 ;  /* 0x000000010c0cc824 */ /* 0x000fe400078e0a03 */
[----:B------:R-:W-:Y:S02]  /*0d70*/  IMAD.MOV R13, RZ, RZ, -R13 ;  /* 0x000000ffff0d7224 */ /* 0x000fe400078e0a0d */
[--C-:B------:R-:W-:Y:S01]  /*0d80*/  @!P5 IMAD.IADD R7, R7, 0x1, -R3.reuse ;  /* 0x000000010707d824 */ /* 0x100fe200078e0a03 */
[----:B------:R-:W-:Y:S01]  /*0d90*/  ISETP.GE.AND P5, PT, R20, RZ, PT ;  /* 0x000000ff1400720c */ /* 0x000fe20003fa6270 */
[----:B------:R-:W-:Y:S01]  /*0da0*/  @!P0 IMAD.IADD R4, R4, 0x1, -R3 ;  /* 0x0000000104048824 */ /* 0x000fe200078e0a03 */
[C---:B------:R-:W-:Y:S01]  /*0db0*/  ISETP.GT.U32.AND P4, PT, R3.reuse, R12, PT ;  /* 0x0000000c0300720c */ /* 0x040fe20003f84070 */
[----:B------:R-:W-:Y:S01]  /*0dc0*/  IMAD R13, R3, R13, R14 ;  /* 0x0000000d030d7224 */ /* 0x000fe200078e020e */
[----:B------:R-:W-:Y:S01]  /*0dd0*/  ISETP.GE.AND P0, PT, R19, RZ, PT ;  /* 0x000000ff1300720c */ /* 0x000fe20003f06270 */
[----:B------:R-:W-:-:S02]  /*0de0*/  VIADD R20, R9, 0x2c ;  /* 0x0000002c09147836 */ /* 0x000fc40000000000 */
[----:B------:R-:W-:Y:S02]  /*0df0*/  @!P2 IMAD.IADD R11, R11, 0x1, -R3 ;  /* 0x000000010b0ba824 */ /* 0x000fe400078e0a03 */
[----:B------:R-:W-:-:S04]  /*0e00*/  IMAD.HI.U32 R14, R6, R15, RZ ;  /* 0x0000000f060e7227 */ /* 0x000fc800078e00ff */
[----:B------:R-:W-:Y:S01]  /*0e10*/  @!P1 IMAD.MOV R4, RZ, RZ, -R4 ;  /* 0x000000ffff049224 */ /* 0x000fe200078e0a04 */
[----:B------:R-:W-:Y:S01]  /*0e20*/  ISETP.GE.AND P1, PT, R18, RZ, PT ;  /* 0x000000ff1200720c */ /* 0x000fe20003f26270 */
[----:B------:R-:W-:Y:S01]  /*0e30*/  @!P3 IMAD.MOV R8, RZ, RZ, -R8 ;  /* 0x000000ffff08b224 */ /* 0x000fe200078e0a08 */
[----:B------:R-:W-:Y:S01]  /*0e40*/  ISETP.GT.U32.AND P3, PT, R3, R11, PT ;  /* 0x0000000b0300720c */ /* 0x000fe20003f64070 */
[----:B------:R-:W-:Y:S01]  /*0e50*/  IMAD.MOV R14, RZ, RZ, -R14 ;  /* 0x000000ffff0e7224 */ /* 0x000fe200078e0a0e */
[----:B------:R-:W-:Y:S01]  /*0e60*/  IABS R18, R20 ;  /* 0x0000001400127213 */ /* 0x000fe20000000000 */
[----:B------:R-:W-:Y:S01]  /*0e70*/  @!P6 IMAD.IADD R10, R10, 0x1, -R3 ;  /* 0x000000010a0ae824 */ /* 0x000fe200078e0a03 */
[----:B------:R-:W-:Y:S01]  /*0e80*/  ISETP.GE.AND P6, PT, R21, RZ, PT ;  /* 0x000000ff1500720c */ /* 0x000fe20003fc6270 */
[C---:B------:R-:W-:Y:S02]  /*0e90*/  IMAD R14, R3.reuse, R14, R15 ;  /* 0x0000000e030e7224 */ /* 0x040fe400078e020f */
[----:B------:R-:W-:Y:S01]  /*0ea0*/  IMAD.HI.U32 R15, R6, R18, RZ ;  /* 0x00000012060f7227 */ /* 0x000fe200078e00ff */
[----:B------:R-:W-:-:S03]  /*0eb0*/  ISETP.GT.U32.AND P2, PT, R3, R10, PT ;  /* 0x0000000a0300720c */ /* 0x000fc60003f44070 */
[----:B------:R-:W-:Y:S01]  /*0ec0*/  @!P4 IMAD.IADD R12, R12, 0x1, -R3 ;  /* 0x000000010c0cc824 */ /* 0x000fe200078e0a03 */
[C---:B------:R-:W-:Y:S01]  /*0ed0*/  ISETP.GT.U32.AND P4, PT, R3.reuse, R14, PT ;  /* 0x0000000e0300720c */ /* 0x040fe20003f84070 */
[----:B------:R-:W-:Y:S01]  /*0ee0*/  @!P0 IMAD.MOV R7, RZ, RZ, -R7 ;  /* 0x000000ffff078224 */ /* 0x000fe200078e0a07 */
[----:B------:R-:W-:Y:S01]  /*0ef0*/  ISETP.GT.U32.AND P0, PT, R3, R13, PT ;  /* 0x0000000d0300720c */ /* 0x000fe20003f04070 */
[----:B------:R-:W-:Y:S02]  /*0f00*/  IMAD.MOV R15, RZ, RZ, -R15 ;  /* 0x000000ffff0f7224 */ /* 0x000fe400078e0a0f */
[----:B------:R-:W-:Y:S01]  /*0f10*/  @!P3 IMAD.IADD R11, R11, 0x1, -R3 ;  /* 0x000000010b0bb824 */ /* 0x000fe200078e0a03 */
[----:B------:R-:W-:Y:S01]  /*0f20*/  ISETP.GE.AND P3, PT, R16, RZ, PT ;  /* 0x000000ff1000720c */ /* 0x000fe20003f66270 */
[----:B------:R-:W-:Y:S02]  /*0f30*/  IMAD R15, R3, R15, R18 ;  /* 0x0000000f030f7224 */ /* 0x000fe400078e0212 */
[----:B------:R-:W-:-:S02]  /*0f40*/  @!P5 IMAD.MOV R11, RZ, RZ, -R11 ;  /* 0x000000ffff0bd224 */ /* 0x000fc400078e0a0b */
[----:B------:R-:W-:Y:S01]  /*0f50*/  VIADD R23, R9, 0x2a ;  /* 0x0000002a09177836 */ /* 0x000fe20000000000 */
[----:B------:R-:W-:Y:S01]  /*0f60*/  ISETP.GT.U32.AND P5, PT, R3, R15, PT ;  /* 0x0000000f0300720c */ /* 0x000fe20003fa4070 */
[--C-:B------:R-:W-:Y:S01]  /*0f70*/  @!P2 IMAD.IADD R10, R10, 0x1, -R3.reuse ;  /* 0x000000010a0aa824 */ /* 0x100fe200078e0a03 */
[----:B------:R-:W-:Y:S01]  /*0f80*/  ISETP.GE.AND P2, PT, R22, RZ, PT ;  /* 0x000000ff1600720c */ /* 0x000fe20003f46270 */
[--C-:B------:R-:W-:Y:S01]  /*0f90*/  @!P4 IMAD.IADD R14, R14, 0x1, -R3.reuse ;  /* 0x000000010e0ec824 */ /* 0x100fe200078e0a03 */
[----:B------:R-:W-:Y:S01]  /*0fa0*/  IABS R19, R23 ;  /* 0x0000001700137213 */ /* 0x000fe20000000000 */
[----:B------:R-:W-:Y:S01]  /*0fb0*/  @!P0 IMAD.IADD R13, R13, 0x1, -R3 ;  /* 0x000000010d0d8824 */ /* 0x000fe200078e0a03 */
[----:B------:R-:W-:Y:S01]  /*0fc0*/  ISETP.GE.AND P0, PT, R20, RZ, PT ;  /* 0x000000ff1400720c */ /* 0x000fe20003f06270 */
[----:B------:R-:W-:Y:S02]  /*0fd0*/  VIADD R22, R9, 0x28 ;  /* 0x0000002809167836 */ /* 0x000fe40000000000 */
[----:B------:R-:W-:Y:S01]  /*0fe0*/  @!P1 IMAD.MOV R10, RZ, RZ, -R10 ;  /* 0x000000ffff0a9224 */ /* 0x000fe200078e0a0a */
[----:B------:R-:W-:Y:S01]  /*0ff0*/  ISETP.GT.U32.AND P1, PT, R3, R14, PT ;  /* 0x0000000e0300720c */ /* 0x000fe20003f24070 */
[----:B------:R-:W-:Y:S01]  /*1000*/  VIADD R25, R9, 0x26 ;  /* 0x0000002609197836 */ /* 0x000fe20000000000 */
[----:B------:R-:W-:Y:S01]  /*1010*/  IABS R20, R22 ;  /* 0x0000001600147213 */ /* 0x000fe20000000000 */
[----:B------:R-:W-:Y:S01]  /*1020*/  IMAD.HI.U32 R16, R6, R19, RZ ;  /* 0x0000001306107227 */ /* 0x000fe200078e00ff */
[----:B------:R-:W-:-:S02]  /*1030*/  ISETP.GT.U32.AND P4, PT, R3, R13, PT ;  /* 0x0000000d0300720c */ /* 0x000fc40003f84070 */
[----:B------:R-:W-:Y:S01]  /*1040*/  IABS R21, R25 ;  /* 0x0000001900157213 */ /* 0x000fe20000000000 */
[----:B------:R-:W-:Y:S02]  /*1050*/  @!P5 IMAD.IADD R15, R15, 0x1, -R3 ;  /* 0x000000010f0fd824 */ /* 0x000fe400078e0a03 */
[----:B------:R-:W-:Y:S02]  /*1060*/  IMAD.MOV R16, RZ, RZ, -R16 ;  /* 0x000000ffff107224 */ /* 0x000fe400078e0a10 */
[----:B------:R-:W-:Y:S01]  /*1070*/  IMAD.HI.U32 R18, R6, R20, RZ ;  /* 0x0000001406127227 */ /* 0x000fe200078e00ff */
[----:B------:R-:W-:-:S03]  /*1080*/  ISETP.GT.U32.AND P5, PT, R3, R15, PT ;  /* 0x0000000f0300720c */ /* 0x000fc60003fa4070 */
[----:B------:R-:W-:Y:S02]  /*1090*/  IMAD R16, R3, R16, R19 ;  /* 0x0000001003107224 */ /* 0x000fe400078e0213 */
[----:B------:R-:W-:-:S04]  /*10a0*/  IMAD.HI.U32 R19, R6, R21, RZ ;  /* 0x0000001506137227 */ /* 0x000fc800078e00ff */
[----:B------:R-:W-:Y:S02]  /*10b0*/  IMAD.MOV R18, RZ, RZ, -R18 ;  /* 0x000000ffff127224 */ /* 0x000fe400078e0a12 */
[--C-:B------:R-:W-:Y:S01]  /*10c0*/  @!P1 IMAD.IADD R14, R14, 0x1, -R3.reuse ;  /* 0x000000010e0e9824 */ /* 0x100fe200078e0a03 */
[----:B------:R-:W-:Y:S01]  /*10d0*/  ISETP.GE.AND P1, PT, R22, RZ, PT ;  /* 0x000000ff1600720c */ /* 0x000fe20003f26270 */
[----:B------:R-:W-:Y:S01]  /*10e0*/  @!P4 IMAD.IADD R13, R13, 0x1, -R3 ;  /* 0x000000010d0dc824 */ /* 0x000fe200078e0a03 */
[----:B------:R-:W-:Y:S01]  /*10f0*/  ISETP.GE.AND P4, PT, R23, RZ, PT ;  /* 0x000000ff1700720c */ /* 0x000fe20003f86270 */
[----:B------:R-:W-:Y:S02]  /*1100*/  IMAD.MOV R22, RZ, RZ, -R19 ;  /* 0x000000ffff167224 */ /* 0x000fe400078e0a13 */
[C---:B------:R-:W-:Y:S02]  /*1110*/  IMAD R18, R3.reuse, R18, R20 ;  /* 0x0000001203127224 */ /* 0x040fe400078e0214 */
[----:B------:R-:W-:Y:S01]  /*1120*/  @!P6 IMAD.MOV R12, RZ, RZ, -R12 ;  /* 0x000000ffff0ce224 */ /* 0x000fe200078e0a0c */
[C---:B------:R-:W-:Y:S01]  /*1130*/  ISETP.GT.U32.AND P6, PT, R3.reuse, R16, PT ;  /* 0x000000100300720c */ /* 0x040fe20003fc4070 */
[----:B------:R-:W-:-:S02]  /*1140*/  IMAD R20, R3, R22, R21 ;  /* 0x0000001603147224 */ /* 0x000fc400078e0215 */
[----:B------:R-:W-:Y:S01]  /*1150*/  @!P2 IMAD.MOV R13, RZ, RZ, -R13 ;  /* 0x000000ffff0da224 */ /* 0x000fe200078e0a0d */
[----:B------:R-:W-:Y:S01]  /*1160*/  ISETP.GT.U32.AND P2, PT, R3, R18, PT ;  /* 0x000000120300720c */ /* 0x000fe20003f44070 */
[--C-:B------:R-:W-:Y:S01]  /*1170*/  @!P5 IMAD.IADD R15, R15, 0x1, -R3.reuse ;  /* 0x000000010f0fd824 */ /* 0x100fe200078e0a03 */
[----:B------:R-:W-:Y:S01]  /*1180*/  ISETP.GT.U32.AND P5, PT, R3, R20, PT ;  /* 0x000000140300720c */ /* 0x000fe20003fa4070 */
[C---:B------:R-:W-:Y:S02]  /*1190*/  VIADD R23, R9.reuse, 0x24 ;  /* 0x0000002409177836 */ /* 0x040fe40000000000 */
[----:B------:R-:W-:Y:S02]  /*11a0*/  VIADD R27, R9, 0x22 ;  /* 0x00000022091b7836 */ /* 0x000fe40000000000 */
[----:B------:R-:W-:Y:S01]  /*11b0*/  @!P3 IMAD.MOV R14, RZ, RZ, -R14 ;  /* 0x000000ffff0eb224 */ /* 0x000fe200078e0a0e */
[----:B------:R-:W-:Y:S01]  /*11c0*/  IABS R22, R23 ;  /* 0x0000001700167213 */ /* 0x000fe20000000000 */
[--C-:B------:R-:W-:Y:S01]  /*11d0*/  @!P6 IMAD.IADD R16, R16, 0x1, -R3.reuse ;  /* 0x000000011010e824 */ /* 0x100fe200078e0a03 */
[----:B------:R-:W-:Y:S01]  /*11e0*/  ISETP.GE.AND P3, PT, R25, RZ, PT ;  /* 0x000000ff1900720c */ /* 0x000fe20003f66270 */
[----:B------:R-:W-:Y:S01]  /*11f0*/  VIADD R25, R9, 0x20 ;  /* 0x0000002009197836 */ /* 0x000fe20000000000 */
[----:B------:R-:W-:Y:S01]  /*1200*/  IABS R24, R27 ;  /* 0x0000001b00187213 */ /* 0x000fe20000000000 */
[----:B------:R-:W-:Y:S01]  /*1210*/  @!P2 IMAD.IADD R18, R18, 0x1, -R3 ;  /* 0x000000011212a824 */ /* 0x000fe200078e0a03 */
[----:B------:R-:W-:Y:S01]  /*1220*/  ISETP.GT.U32.AND P6, PT, R3, R16, PT ;  /* 0x000000100300720c */ /* 0x000fe20003fc4070 */
[----:B------:R-:W-:Y:S01]  /*1230*/  IMAD.HI.U32 R19, R6, R22, RZ ;  /* 0x0000001606137227 */ /* 0x000fe200078e00ff */
[----:B------:R-:W-:-:S02]  /*1240*/  IABS R26, R25 ;  /* 0x00000019001a7213 */ /* 0x000fc40000000000 */
[C---:B------:R-:W-:Y:S01]  /*1250*/  ISETP.GT.U32.AND P2, PT, R3.reuse, R18, PT ;  /* 0x000000120300720c */ /* 0x040fe20003f44070 */
[----:B------:R-:W-:Y:S02]  /*1260*/  @!P5 IMAD.IADD R20, R20, 0x1, -R3 ;  /* 0x000000011414d824 */ /* 0x000fe400078e0a03 */
[----:B------:R-:W-:Y:S02]  /*1270*/  IMAD.MOV R19, RZ, RZ, -R19 ;  /* 0x000000ffff137224 */ /* 0x000fe400078e0a13 */
[----:B------:R-:W-:Y:S01]  /*1280*/  IMAD.HI.U32 R21, R6, R24, RZ ;  /* 0x0000001806157227 */ /* 0x000fe200078e00ff */
[----:B------:R-:W-:-:S03]  /*1290*/  ISETP.GT.U32.AND P5, PT, R3, R20, PT ;  /* 0x000000140300720c */ /* 0x000fc60003fa4070 */
[----:B------:R-:W-:Y:S02]  /*12a0*/  IMAD R22, R3, R19, R22 ;  /* 0x0000001303167224 */ /* 0x000fe400078e0216 */
[----:B------:R-:W-:Y:S02]  /*12b0*/  IMAD.MOV R21, RZ, RZ, -R21 ;  /* 0x000000ffff157224 */ /* 0x000fe400078e0a15 */
[----:B------:R-:W-:-:S04]  /*12c0*/  IMAD.HI.U32 R19, R6, R26, RZ ;  /* 0x0000001a06137227 */ /* 0x000fc800078e00ff */
[----:B------:R-:W-:Y:S02]  /*12d0*/  IMAD R24, R3, R21, R24 ;  /* 0x0000001503187224 */ /* 0x000fe400078e0218 */
[----:B------:R-:W-:Y:S02]  /*12e0*/  IMAD.MOV R19, RZ, RZ, -R19 ;  /* 0x000000ffff137224 */ /* 0x000fe400078e0a13 */
[--C-:B------:R-:W-:Y:S01]  /*12f0*/  @!P6 IMAD.IADD R16, R16, 0x1, -R3.reuse ;  /* 0x000000011010e824 */ /* 0x100fe200078e0a03 */
[----:B------:R-:W-:Y:S01]  /*1300*/  ISETP.GE.AND P6, PT, R23, RZ, PT ;  /* 0x000000ff1700720c */ /* 0x000fe20003fc6270 */
[----:B------:R-:W-:Y:S01]  /*1310*/  @!P2 IMAD.IADD R18, R18, 0x1, -R3 ;  /* 0x000000011212a824 */ /* 0x000fe200078e0a03 */
[C---:B------:R-:W-:Y:S01]  /*1320*/  ISETP.GT.U32.AND P2, PT, R3.reuse, R24, PT ;  /* 0x000000180300720c */ /* 0x040fe20003f44070 */
[----:B------:R-:W-:Y:S02]  /*1330*/  IMAD R26, R3, R19, R26 ;  /* 0x00000013031a7224 */ /* 0x000fe400078e021a */
[----:B------:R-:W-:-:S02]  /*1340*/  VIADD R23, R9, 0x1e ;  /* 0x0000001e09177836 */ /* 0x000fc40000000000 */
[----:B------:R-:W-:Y:S01]  /*1350*/  @!P0 IMAD.MOV R15, RZ, RZ, -R15 ;  /* 0x000000ffff0f8224 */ /* 0x000fe200078e0a0f */
[C---:B------:R-:W-:Y:S01]  /*1360*/  ISETP.GT.U32.AND P0, PT, R3.reuse, R22, PT ;  /* 0x000000160300720c */ /* 0x040fe20003f04070 */
[----:B------:R-:W-:Y:S01]  /*1370*/  @!P5 IMAD.IADD R20, R20, 0x1, -R3 ;  /* 0x000000011414d824 */ /* 0x000fe200078e0a03 */
[----:B------:R-:W-:Y:S01]  /*1380*/  ISETP.GT.U32.AND P5, PT, R3, R26, PT ;  /* 0x0000001a0300720c */ /* 0x000fe20003fa4070 */
[----:B------:R-:W-:Y:S01]  /*1390*/  @!P4 IMAD.MOV R16, RZ, RZ, -R16 ;  /* 0x000000ffff10c224 */ /* 0x000fe200078e0a10 */
[----:B------:R-:W-:Y:S01]  /*13a0*/  IABS R28, R23 ;  /* 0x00000017001c7213 */ /* 0x000fe20000000000 */
[----:B------:R-:W-:Y:S01]  /*13b0*/  VIADD R29, R9, 0x1a ;  /* 0x0000001a091d7836 */ /* 0x000fe20000000000 */
[----:B------:R-:W-:Y:S01]  /*13c0*/  ISETP.GE.AND P4, PT, R27, RZ, PT ;  /* 0x000000ff1b00720c */ /* 0x000fe20003f86270 */
[----:B------:R-:W-:Y:S02]  /*13d0*/  VIADD R27, R9, 0x1c ;  /* 0x0000001c091b7836 */ /* 0x000fe40000000000 */
[----:B------:R-:W-:Y:S01]  /*13e0*/  IMAD.HI.U32 R19, R6, R28, RZ ;  /* 0x0000001c06137227 */ /* 0x000fe200078e00ff */
[----:B------:R-:W-:-:S02]  /*13f0*/  IABS R32, R29 ;  /* 0x0000001d00207213 */ /* 0x000fc40000000000 */
[----:B------:R-:W-:Y:S01]  /*1400*/  IABS R30, R27 ;  /* 0x0000001b001e7213 */ /* 0x000fe20000000000 */
[----:B------:R-:W-:Y:S01]  /*1410*/  @!P2 IMAD.IADD R24, R24, 0x1, -R3 ;  /* 0x000000011818a824 */ /* 0x000fe200078e0a03 */
[----:B------:R-:W-:Y:S01]  /*1420*/  ISETP.GE.AND P2, PT, R25, RZ, PT ;  /* 0x000000ff1900720c */ /* 0x000fe20003f46270 */
[----:B------:R-:W-:Y:S02]  /*1430*/  IMAD.MOV R19, RZ, RZ, -R19 ;  /* 0x000000ffff137224 */ /* 0x000fe400078e0a13 */
[--C-:B------:R-:W-:Y:S02]  /*1440*/  @!P0 IMAD.IADD R22, R22, 0x1, -R3.reuse ;  /* 0x0000000116168824 */ /* 0x100fe400078e0a03 */
[----:B------:R-:W-:Y:S01]  /*1450*/  @!P5 IMAD.IADD R26, R26, 0x1, -R3 ;  /* 0x000000011a1ad824 */ /* 0x000fe200078e0a03 */
[C---:B------:R-:W-:Y:S01]  /*1460*/  ISETP.GT.U32.AND P5, PT, R3.reuse, R24, PT ;  /* 0x000000180300720c */ /* 0x040fe20003fa4070 */
[C---:B------:R-:W-:Y:S01]  /*1470*/  IMAD R28, R3.reuse, R19, R28 ;  /* 0x00000013031c7224 */ /* 0x040fe200078e021c */
[----:B------:R-:W-:Y:S01]  /*1480*/  ISETP.GT.U32.AND P0, PT, R3, R22, PT ;  /* 0x000000160300720c */ /* 0x000fe20003f04070 */
[----:B------:R-:W-:-:S04]  /*1490*/  IMAD.HI.U32 R19, R6, R30, RZ ;  /* 0x0000001e06137227 */ /* 0x000fc800078e00ff */
[----:B------:R-:W-:Y:S02]  /*14a0*/  IMAD.MOV R19, RZ, RZ, -R19 ;  /* 0x000000ffff137224 */ /* 0x000fe400078e0a13 */
[----:B------:R-:W-:Y:S01]  /*14b0*/  @!P1 IMAD.MOV R18, RZ, RZ, -R18 ;  /* 0x000000ffff129224 */ /* 0x000fe200078e0a12 */
[C---:B------:R-:W-:Y:S01]  /*14c0*/  ISETP.GT.U32.AND P1, PT, R3.reuse, R26, PT ;  /* 0x0000001a0300720c */ /* 0x040fe20003f24070 */
[C---:B------:R-:W-:Y:S02]  /*14d0*/  IMAD R30, R3.reuse, R19, R30 ;  /* 0x00000013031e7224 */ /* 0x040fe400078e021e */
[--C-:B------:R-:W-:Y:S02]  /*14e0*/  @!P5 IMAD.IADD R24, R24, 0x1, -R3.reuse ;  /* 0x000000011818d824 */ /* 0x100fe400078e0a03 */
[----:B------:R-:W-:Y:S01]  /*14f0*/  @!P0 IMAD.IADD R22, R22, 0x1, -R3 ;  /* 0x0000000116168824 */ /* 0x000fe200078e0a03 */
[C---:B------:R-:W-:Y:S01]  /*1500*/  ISETP.GT.U32.AND P5, PT, R3.reuse, R30, PT ;  /* 0x0000001e0300720c */ /* 0x040fe20003fa4070 */
[----:B------:R-:W-:Y:S01]  /*1510*/  IMAD.HI.U32 R21, R6, R32, RZ ;  /* 0x0000002006157227 */ /* 0x000fe200078e00ff */
[----:B------:R-:W-:-:S03]  /*1520*/  ISETP.GT.U32.AND P0, PT, R3, R28, PT ;  /* 0x0000001c0300720c */ /* 0x000fc60003f04070 */
[----:B------:R-:W-:Y:S02]  /*1530*/  VIADD R19, R9, 0x18 ;  /* 0x0000001809137836 */ /* 0x000fe40000000000 */
[----:B------:R-:W-:Y:S02]  /*1540*/  IMAD.MOV R21, RZ, RZ, -R21 ;  /* 0x000000ffff157224 */ /* 0x000fe400078e0a15 */
[--C-:B------:R-:W-:Y:S01]  /*1550*/  @!P1 IMAD.IADD R26, R26, 0x1, -R3.reuse ;  /* 0x000000011a1a9824 */ /* 0x100fe200078e0a03 */
[----:B------:R-:W-:Y:S01]  /*1560*/  IABS R34, R19 ;  /* 0x0000001300227213 */ /* 0x000fe20000000000 */
[----:B------:R-:W-:Y:S01]  /*1570*/  IMAD R32, R3, R21, R32 ;  /* 0x0000001503207224 */ /* 0x000fe200078e0220 */
[----:B------:R-:W-:Y:S01]  /*1580*/  ISETP.GE.AND P1, PT, R29, RZ, PT ;  /* 0x000000ff1d00720c */ /* 0x000fe20003f26270 */
[--C-:B------:R-:W-:Y:S01]  /*1590*/  @!P5 IMAD.IADD R30, R30, 0x1, -R3.reuse ;  /* 0x000000011e1ed824 */ /* 0x100fe200078e0a03 */
[----:B------:R-:W-:Y:S01]  /*15a0*/  IABS R29, R9 ;  /* 0x00000009001d7213 */ /* 0x000fe20000000000 */
[----:B------:R-:W-:Y:S01]  /*15b0*/  @!P0 IMAD.IADD R28, R28, 0x1, -R3 ;  /* 0x000000011c1c8824 */ /* 0x000fe200078e0a03 */
[----:B------:R-:W-:Y:S01]  /*15c0*/  ISETP.GE.AND P0, PT, R19, RZ, PT ;  /* 0x000000ff1300720c */ /* 0x000fe20003f06270 */
[----:B------:R-:W-:Y:S01]  /*15d0*/  @!P4 IMAD.MOV R24, RZ, RZ, -R24 ;  /* 0x000000ffff18c224 */ /* 0x000fe200078e0a18 */
[C---:B------:R-:W-:Y:S01]  /*15e0*/  ISETP.GT.U32.AND P4, PT, R3.reuse, R30, PT ;  /* 0x0000001e0300720c */ /* 0x040fe20003f84070 */
[----:B------:R-:W-:Y:S01]  /*15f0*/  IMAD.HI.U32 R19, R6, R34, RZ ;  /* 0x0000002206137227 */ /* 0x000fe200078e00ff */
[----:B------:R-:W-:-:S03]  /*1600*/  ISETP.GT.U32.AND P5, PT, R3, R28, PT ;  /* 0x0000001c0300720c */ /* 0x000fc60003fa4070 */
[----:B------:R-:W-:Y:S01]  /*1610*/  @!P3 IMAD.MOV R20, RZ, RZ, -R20 ;  /* 0x000000ffff14b224 */ /* 0x000fe200078e0a14 */
[----:B------:R-:W-:Y:S01]  /*1620*/  ISETP.GE.AND P3, PT, R23, RZ, PT ;  /* 0x000000ff1700720c */ /* 0x000fe20003f66270 */
[----:B------:R-:W-:Y:S01]  /*1630*/  @!P2 IMAD.MOV R26, RZ, RZ, -R26 ;  /* 0x000000ffff1aa224 */ /* 0x000fe200078e0a1a */
[----:B------:R-:W-:Y:S01]  /*1640*/  ISETP.GT.U32.AND P2, PT, R3, R32, PT ;  /* 0x000000200300720c */ /* 0x000fe20003f44070 */
[----:B------:R-:W-:Y:S02]  /*1650*/  IMAD.MOV R23, RZ, RZ, -R19 ;  /* 0x000000ffff177224 */ /* 0x000fe400078e0a13 */
[----:B------:R-:W-:Y:S02]  /*1660*/  VIADD R25, R9, 0x16 ;  /* 0x0000001609197836 */ /* 0x000fe40000000000 */
[----:B------:R-:W-:Y:S02]  /*1670*/  IMAD R34, R3, R23, R34 ;  /* 0x0000001703227224 */ /* 0x000fe400078e0222 */
[----:B------:R-:W-:Y:S01]  /*1680*/  @!P4 IMAD.IADD R30, R30, 0x1, -R3 ;  /* 0x000000011e1ec824 */ /* 0x000fe200078e0a03 */
[----:B------:R-:W-:Y:S01]  /*1690*/  IABS R36, R25 ;  /* 0x0000001900247213 */ /* 0x000fe20000000000 */
[----:B------:R-:W-:Y:S01]  /*16a0*/  VIADD R31, R9, 0x14 ;  /* 0x00000014091f7836 */ /* 0x000fe20000000000 */
[----:B------:R-:W-:Y:S01]  /*16b0*/  ISETP.GT.U32.AND P4, PT, R3, R34, PT ;  /* 0x000000220300720c */ /* 0x000fe20003f84070 */
[----:B------:R-:W-:-:S02]  /*16c0*/  VIADD R33, R9, 0x12 ;  /* 0x0000001209217836 */ /* 0x000fc40000000000 */
[----:B------:R-:W-:Y:S01]  /*16d0*/  @!P2 IMAD.IADD R32, R32, 0x1, -R3 ;  /* 0x000000012020a824 */ /* 0x000fe200078e0a03 */
[----:B------:R-:W-:Y:S01]  /*16e0*/  IABS R38, R31 ;  /* 0x0000001f00267213 */ /* 0x000fe20000000000 */
[C---:B------:R-:W-:Y:S01]  /*16f0*/  IMAD.HI.U32 R19, R6.reuse, R36, RZ ;  /* 0x0000002406137227 */ /* 0x040fe200078e00ff */
[----:B------:R-:W-:Y:S02]  /*1700*/  IABS R40, R33 ;  /* 0x0000002100287213 */ /* 0x000fe40000000000 */
[----:B------:R-:W-:Y:S01]  /*1710*/  ISETP.GT.U32.AND P2, PT, R3, R32, PT ;  /* 0x000000200300720c */ /* 0x000fe20003f44070 */
[----:B------:R-:W-:Y:S02]  /*1720*/  IMAD.MOV R19, RZ, RZ, -R19 ;  /* 0x000000ffff137224 */ /* 0x000fe400078e0a13 */
[----:B------:R-:W-:-:S04]  /*1730*/  IMAD.HI.U32 R21, R6, R38, RZ ;  /* 0x0000002606157227 */ /* 0x000fc800078e00ff */
[----:B------:R-:W-:Y:S02]  /*1740*/  @!P4 IMAD.IADD R34, R34, 0x1, -R3 ;  /* 0x000000012222c824 */ /* 0x000fe400078e0a03 */
[C---:B------:R-:W-:Y:S02]  /*1750*/  IMAD R36, R3.reuse, R19, R36 ;  /* 0x0000001303247224 */ /* 0x040fe400078e0224 */
[----:B------:R-:W-:Y:S01]  /*1760*/  IMAD.MOV R21, RZ, RZ, -R21 ;  /* 0x000000ffff157224 */ /* 0x000fe200078e0a15 */
[C---:B------:R-:W-:Y:S01]  /*1770*/  ISETP.GT.U32.AND P4, PT, R3.reuse, R34, PT ;  /* 0x000000220300720c */ /* 0x040fe20003f84070 */
[----:B------:R-:W-:Y:S01]  /*1780*/  @!P2 IMAD.IADD R32, R32, 0x1, -R3 ;  /* 0x000000012020a824 */ /* 0x000fe200078e0a03 */
[C---:B------:R-:W-:Y:S01]  /*1790*/  ISETP.GT.U32.AND P2, PT, R3.reuse, R36, PT ;  /* 0x000000240300720c */ /* 0x040fe20003f44070 */
[----:B------:R-:W-:Y:S02]  /*17a0*/  IMAD R38, R3, R21, R38 ;  /* 0x0000001503267224 */ /* 0x000fe400078e0226 */
[----:B------:R-:W-:-:S02]  /*17b0*/  VIADD R35, R9, 0x10 ;  /* 0x0000001009237836 */ /* 0x000fc40000000000 */
[----:B------:R-:W-:-:S03]  /*17c0*/  IMAD.HI.U32 R19, R6, R40, RZ ;  /* 0x0000002806137227 */ /* 0x000fc600078e00ff */
[----:B------:R-:W-:Y:S01]  /*17d0*/  IABS R42, R35 ;  /* 0x00000023002a7213 */ /* 0x000fe20000000000 */
[----:B------:R-:W-:Y:S02]  /*17e0*/  VIADD R37, R9, 0xe ;  /* 0x0000000e09257836 */ /* 0x000fe40000000000 */
[--C-:B------:R-:W-:Y:S01]  /*17f0*/  @!P4 IMAD.IADD R34, R34, 0x1, -R3.reuse ;  /* 0x000000012222c824 */ /* 0x100fe200078e0a03 */
[C---:B------:R-:W-:Y:S01]  /*1800*/  ISETP.GT.U32.AND P4, PT, R3.reuse, R38, PT ;  /* 0x000000260300720c */ /* 0x040fe20003f84070 */
[----:B------:R-:W-:Y:S01]  /*1810*/  @!P2 IMAD.IADD R36, R36, 0x1, -R3 ;  /* 0x000000012424a824 */ /* 0x000fe200078e0a03 */
[----:B------:R-:W-:Y:S01]  /*1820*/  IABS R44, R37 ;  /* 0x00000025002c7213 */ /* 0x000fe20000000000 */
[----:B------:R-:W-:Y:S02]  /*1830*/  IMAD.MOV R21, RZ, RZ, -R19 ;  /* 0x000000ffff157224 */ /* 0x000fe400078e0a13 */
[----:B------:R-:W-:Y:S01]  /*1840*/  IMAD.HI.U32 R19, R6, R42, RZ ;  /* 0x0000002a06137227 */ /* 0x000fe200078e00ff */
[----:B------:R-:W-:-:S03]  /*1850*/  ISETP.GT.U32.AND P2, PT, R3, R36, PT ;  /* 0x000000240300720c */ /* 0x000fc60003f44070 */
[----:B------:R-:W-:Y:S02]  /*1860*/  IMAD R40, R3, R21, R40 ;  /* 0x0000001503287224 */ /* 0x000fe400078e0228 */
[--C-:B------:R-:W-:Y:S01]  /*1870*/  @!P5 IMAD.IADD R28, R28, 0x1, -R3.reuse ;  /* 0x000000011c1cd824 */ /* 0x100fe200078e0a03 */
[----:B------:R-:W-:Y:S01]  /*1880*/  ISETP.GE.AND P5, PT, R25, RZ, PT ;  /* 0x000000ff1900720c */ /* 0x000fe20003fa6270 */
[--C-:B------:R-:W-:Y:S02]  /*1890*/  @!P4 IMAD.IADD R38, R38, 0x1, -R3.reuse ;  /* 0x000000012626c824 */ /* 0x100fe400078e0a03 */
[----:B------:R-:W-:Y:S02]  /*18a0*/  VIADD R39, R9, 0xc ;  /* 0x0000000c09277836 */ /* 0x000fe40000000000 */
[----:B------:R-:W-:Y:S01]  /*18b0*/  IMAD.HI.U32 R21, R6, R44, RZ ;  /* 0x0000002c06157227 */ /* 0x000fe200078e00ff */
[C---:B------:R-:W-:Y:S02]  /*18c0*/  ISETP.GT.U32.AND P4, PT, R3.reuse, R38, PT ;  /* 0x000000260300720c */ /* 0x040fe40003f84070 */
[----:B------:R-:W-:Y:S01]  /*18d0*/  IABS R46, R39 ;  /* 0x00000027002e7213 */ /* 0x000fe20000000000 */
[----:B------:R-:W-:Y:S01]  /*18e0*/  @!P2 IMAD.IADD R36, R36, 0x1, -R3 ;  /* 0x000000012424a824 */ /* 0x000fe200078e0a03 */
[----:B------:R-:W-:Y:S01]  /*18f0*/  ISETP.GT.U32.AND P2, PT, R3, R40, PT ;  /* 0x000000280300720c */ /* 0x000fe20003f44070 */
[----:B------:R-:W-:-:S02]  /*1900*/  IMAD.MOV R25, RZ, RZ, -R19 ;  /* 0x000000ffff197224 */ /* 0x000fc400078e0a13 */
[----:B------:R-:W-:Y:S02]  /*1910*/  VIADD R41, R9, 0xa ;  /* 0x0000000a09297836 */ /* 0x000fe40000000000 */
[----:B------:R-:W-:Y:S02]  /*1920*/  IMAD.MOV R21, RZ, RZ, -R21 ;  /* 0x000000ffff157224 */ /* 0x000fe400078e0a15 */
[C---:B------:R-:W-:Y:S01]  /*1930*/  IMAD R42, R3.reuse, R25, R42 ;  /* 0x00000019032a7224 */ /* 0x040fe200078e022a */
[----:B------:R-:W-:Y:S01]  /*1940*/  IABS R48, R41 ;  /* 0x0000002900307213 */ /* 0x000fe20000000000 */
[C---:B------:R-:W-:Y:S02]  /*1950*/  IMAD R44, R3.reuse, R21, R44 ;  /* 0x00000015032c7224 */ /* 0x040fe400078e022c */
[----:B------:R-:W-:Y:S01]  /*1960*/  @!P4 IMAD.IADD R38, R38, 0x1, -R3 ;  /* 0x000000012626c824 */ /* 0x000fe200078e0a03 */
[----:B------:R-:W-:Y:S01]  /*1970*/  ISETP.GT.U32.AND P4, PT, R3, R42, PT ;  /* 0x0000002a0300720c */ /* 0x000fe20003f84070 */
[----:B------:R-:W-:-:S04]  /*1980*/  IMAD.HI.U32 R19, R6, R46, RZ ;  /* 0x0000002e06137227 */ /* 0x000fc800078e00ff */
[----:B------:R-:W-:Y:S01]  /*1990*/  @!P2 IMAD.IADD R40, R40, 0x1, -R3 ;  /* 0x000000012828a824 */ /* 0x000fe200078e0a03 */
[----:B------:R-:W-:Y:S01]  /*19a0*/  ISETP.GT.U32.AND P2, PT, R3, R44, PT ;  /* 0x0000002c0300720c */ /* 0x000fe20003f44070 */
[----:B------:R-:W-:-:S04]  /*19b0*/  IMAD.HI.U32 R23, R6, R48, RZ ;  /* 0x0000003006177227 */ /* 0x000fc800078e00ff */
[----:B------:R-:W-:Y:S02]  /*19c0*/  IMAD.MOV R19, RZ, RZ, -R19 ;  /* 0x000000ffff137224 */ /* 0x000fe400078e0a13 */
[----:B------:R-:W-:Y:S02]  /*19d0*/  VIADD R43, R9, 0x8 ;  /* 0x00000008092b7836 */ /* 0x000fe40000000000 */
[----:B------:R-:W-:Y:S02]  /*19e0*/  IMAD.MOV R23, RZ, RZ, -R23 ;  /* 0x000000ffff177224 */ /* 0x000fe400078e0a17 */
[C---:B------:R-:W-:Y:S01]  /*19f0*/  IMAD R46, R3.reuse, R19, R46 ;  /* 0x00000013032e7224 */ /* 0x040fe200078e022e */
[----:B------:R-:W-:Y:S01]  /*1a00*/  IABS R50, R43 ;  /* 0x0000002b00327213 */ /* 0x000fe20000000000 */
[----:B------:R-:W-:Y:S02]  /*1a10*/  IMAD R48, R3, R23, R48 ;  /* 0x0000001703307224 */ /* 0x000fe400078e0230 */
[----:B------:R-:W-:Y:S01]  /*1a20*/  @!P3 IMAD.MOV R28, RZ, RZ, -R28 ;  /* 0x000000ffff1cb224 */ /* 0x000fe200078e0a1c */
[----:B------:R-:W-:Y:S01]  /*1a30*/  ISETP.GE.AND P3, PT, R9, RZ, PT ;  /* 0x000000ff0900720c */ /* 0x000fe20003f66270 */
[----:B------:R-:W-:Y:S01]  /*1a40*/  @!P4 IMAD.IADD R42, R42, 0x1, -R3 ;  /* 0x000000012a2ac824 */ /* 0x000fe200078e0a03 */
[----:B------:R-:W-:Y:S01]  /*1a50*/  ISETP.GT.U32.AND P4, PT, R3, R46, PT ;  /* 0x0000002e0300720c */ /* 0x000fe20003f84070 */
[----:B------:R-:W-:-:S02]  /*1a60*/  VIADD R45, R9, 0x6 ;  /* 0x00000006092d7836 */ /* 0x000fc40000000000 */
[C---:B------:R-:W-:Y:S02]  /*1a70*/  VIADD R47, R9.reuse, 0x4 ;  /* 0x00000004092f7836 */ /* 0x040fe40000000000 */
[----:B------:R-:W-:Y:S01]  /*1a80*/  VIADD R49, R9, 0x2 ;  /* 0x0000000209317836 */ /* 0x000fe20000000000 */
[----:B------:R-:W-:Y:S01]  /*1a90*/  IABS R23, R45 ;  /* 0x0000002d00177213 */ /* 0x000fe20000000000 */
[----:B------:R-:W-:Y:S01]  /*1aa0*/  IMAD.HI.U32 R9, R6, R50, RZ ;  /* 0x0000003206097227 */ /* 0x000fe200078e00ff */
[----:B------:R-:W-:-:S03]  /*1ab0*/  IABS R25, R47 ;  /* 0x0000002f00197213 */ /* 0x000fc60000000000 */
[----:B------:R-:W-:Y:S01]  /*1ac0*/  @!P2 IMAD.IADD R44, R44, 0x1, -R3 ;  /* 0x000000012c2ca824 */ /* 0x000fe200078e0a03 */
[----:B------:R-:W-:Y:S01]  /*1ad0*/  ISETP.GT.U32.AND P2, PT, R3, R48, PT ;  /* 0x000000300300720c */ /* 0x000fe20003f44070 */
[----:B------:R-:W-:Y:S02]  /*1ae0*/  IMAD.MOV R9, RZ, RZ, -R9 ;  /* 0x000000ffff097224 */ /* 0x000fe400078e0a09 */
[----:B------:R-:W-:Y:S01]  /*1af0*/  @!P6 IMAD.MOV R22, RZ, RZ, -R22 ;  /* 0x000000ffff16e224 */ /* 0x000fe200078e0a16 */
[----:B------:R-:W-:Y:S01]  /*1b00*/  ISETP.GE.AND P6, PT, R27, RZ, PT ;  /* 0x000000ff1b00720c */ /* 0x000fe20003fc6270 */
[C---:B------:R-:W-:Y:S01]  /*1b10*/  IMAD R50, R3.reuse, R9, R50 ;  /* 0x0000000903327224 */ /* 0x040fe200078e0232 */
[----:B------:R-:W-:Y:S01]  /*1b20*/  IABS R27, R49 ;  /* 0x00000031001b7213 */ /* 0x000fe20000000000 */
[----:B------:R-:W-:Y:S02]  /*1b30*/  @!P4 IMAD.IADD R46, R46, 0x1, -R3 ;  /* 0x000000012e2ec824 */ /* 0x000fe400078e0a03 */
[----:B------:R-:W-:Y:S01]  /*1b40*/  IMAD.HI.U32 R9, R6, R23, RZ ;  /* 0x0000001706097227 */ /* 0x000fe200078e00ff */
[----:B------:R-:W-:-:S03]  /*1b50*/  ISETP.GT.U32.AND P4, PT, R3, R50, PT ;  /* 0x000000320300720c */ /* 0x000fc60003f84070 */
[----:B------:R-:W-:Y:S01]  /*1b60*/  @!P2 IMAD.IADD R48, R48, 0x1, -R3 ;  /* 0x000000013030a824 */ /* 0x000fe200078e0a03 */
[----:B------:R-:W-:Y:S01]  /*1b70*/  ISETP.GT.U32.AND P2, PT, R3, R40, PT ;  /* 0x000000280300720c */ /* 0x000fe20003f44070 */
[----:B------:R-:W-:-:S04]  /*1b80*/  IMAD.HI.U32 R19, R6, R25, RZ ;  /* 0x0000001906137227 */ /* 0x000fc800078e00ff */
[----:B------:R-:W-:-:S04]  /*1b90*/  IMAD.HI.U32 R21, R6, R27, RZ ;  /* 0x0000001b06157227 */ /* 0x000fc800078e00ff */
[----:B------:R-:W-:-:S04]  /*1ba0*/  IMAD.HI.U32 R6, R6, R29, RZ ;  /* 0x0000001d06067227 */ /* 0x000fc800078e00ff */
[----:B------:R-:W-:Y:S01]  /*1bb0*/  IMAD.MOV R52, RZ, RZ, -R9 ;  /* 0x000000ffff347224 */ /* 0x000fe200078e0a09 */
[----:B------:R-:W-:Y:S01]  /*1bc0*/  SHF.R.U32.HI R9, RZ, 0x2, R0 ;  /* 0x00000002ff097819 */ /* 0x000fe20000011600 */
[----:B------:R-:W-:Y:S02]  /*1bd0*/  IMAD.MOV R58, RZ, RZ, -R6 ;  /* 0x000000ffff3a7224 */ /* 0x000fe400078e0a06 */
[----:B------:R-:W-:Y:S01]  /*1be0*/  IMAD R6, R3, R52, R23 ;  /* 0x0000003403067224 */ /* 0x000fe200078e0217 */
[----:B------:R-:W-:Y:S01]  /*1bf0*/  SGXT.U32 R9, R9, 0x3 ;  /* 0x000000030909781a */ /* 0x000fe20000000000 */
[----:B------:R-:W-:Y:S01]  /*1c00*/  @!P6 IMAD.MOV R30, RZ, RZ, -R30 ;  /* 0x000000ffff1ee224 */ /* 0x000fe200078e0a1e */
[C---:B------:R-:W-:Y:S01]  /*1c10*/  ISETP.GT.U32.AND P6, PT, R3.reuse, R44, PT ;  /* 0x0000002c0300720c */ /* 0x040fe20003fc4070 */
[----:B------:R-:W-:Y:S01]  /*1c20*/  @!P1 IMAD.MOV R32, RZ, RZ, -R32 ;  /* 0x000000ffff209224 */ /* 0x000fe200078e0a20 */
[C---:B------:R-:W-:Y:S01]  /*1c30*/  ISETP.GT.U32.AND P1, PT, R3.reuse, R42, PT ;  /* 0x0000002a0300720c */ /* 0x040fe20003f24070 */
[----:B------:R-:W-:Y:S01]  /*1c40*/  @!P4 IMAD.IADD R50, R50, 0x1, -R3 ;  /* 0x000000013232c824 */ /* 0x000fe200078e0a03 */
[C---:B------:R-:W-:Y:S01]  /*1c50*/  ISETP.GT.U32.AND P4, PT, R3.reuse, R48, PT ;  /* 0x000000300300720c */ /* 0x040fe20003f84070 */
[----:B------:R-:W-:Y:S01]  /*1c60*/  @!P0 IMAD.MOV R34, RZ, RZ, -R34 ;  /* 0x000000ffff228224 */ /* 0x000fe200078e0a22 */
[----:B------:R-:W-:Y:S01]  /*1c70*/  ISETP.GT.U32.AND P0, PT, R3, R46, PT ;  /* 0x0000002e0300720c */ /* 0x000fe20003f04070 */
[----:B------:R-:W-:-:S02]  /*1c80*/  IMAD.MOV R54, RZ, RZ, -R19 ;  /* 0x000000ffff367224 */ /* 0x000fc400078e0a13 */
[----:B------:R-:W-:Y:S01]  /*1c90*/  @!P5 IMAD.MOV R36, RZ, RZ, -R36 ;  /* 0x000000ffff24d224 */ /* 0x000fe200078e0a24 */
[C---:B------:R-:W-:Y:S01]  /*1ca0*/  ISETP.GT.U32.AND P5, PT, R3.reuse, R50, PT ;  /* 0x000000320300720c */ /* 0x040fe20003fa4070 */
[----:B------:R-:W-:Y:S01]  /*1cb0*/  @!P2 IMAD.IADD R40, R40, 0x1, -R3 ;  /* 0x000000012828a824 */ /* 0x000fe200078e0a03 */
[C---:B------:R-:W-:Y:S01]  /*1cc0*/  ISETP.GT.U32.AND P2, PT, R3.reuse, R6, PT ;  /* 0x000000060300720c */ /* 0x040fe20003f44070 */
[----:B------:R-:W-:Y:S02]  /*1cd0*/  IMAD.MOV R56, RZ, RZ, -R21 ;  /* 0x000000ffff387224 */ /* 0x000fe400078e0a15 */
[C---:B------:R-:W-:Y:S02]  /*1ce0*/  IMAD R52, R3.reuse, R54, R25 ;  /* 0x0000003603347224 */ /* 0x040fe400078e0219 */
[C---:B------:R-:W-:Y:S02]  /*1cf0*/  IMAD R54, R3.reuse, R56, R27 ;  /* 0x0000003803367224 */ /* 0x040fe400078e021b */
[----:B------:R-:W-:-:S02]  /*1d00*/  IMAD R56, R3, R58, R29 ;  /* 0x0000003a03387224 */ /* 0x000fc400078e021d */
[--C-:B------:R-:W-:Y:S01]  /*1d10*/  @!P1 IMAD.IADD R42, R42, 0x1, -R3.reuse ;  /* 0x000000012a2a9824 */ /* 0x100fe200078e0a03 */
[C---:B------:R-:W-:Y:S01]  /*1d20*/  ISETP.GT.U32.AND P1, PT, R3.reuse, R52, PT ;  /* 0x000000340300720c */ /* 0x040fe20003f24070 */
[--C-:B------:R-:W-:Y:S01]  /*1d30*/  @!P6 IMAD.IADD R44, R44, 0x1, -R3.reuse ;  /* 0x000000012c2ce824 */ /* 0x100fe200078e0a03 */
[C---:B------:R-:W-:Y:S01]  /*1d40*/  ISETP.GT.U32.AND P6, PT, R3.reuse, R54, PT ;  /* 0x000000360300720c */ /* 0x040fe20003fc4070 */
[--C-:B------:R-:W-:Y:S01]  /*1d50*/  @!P0 IMAD.IADD R46, R46, 0x1, -R3.reuse ;  /* 0x000000012e2e8824 */ /* 0x100fe200078e0a03 */
[----:B------:R-:W-:Y:S01]  /*1d60*/  ISETP.GT.U32.AND P0, PT, R3, R56, PT ;  /* 0x000000380300720c */ /* 0x000fe20003f04070 */
[--C-:B------:R-:W-:Y:S01]  /*1d70*/  @!P4 IMAD.IADD R48, R48, 0x1, -R3.reuse ;  /* 0x000000013030c824 */ /* 0x100fe200078e0a03 */
[----:B------:R-:W-:Y:S01]  /*1d80*/  ISETP.GE.AND P4, PT, R31, RZ, PT ;  /* 0x000000ff1f00720c */ /* 0x000fe20003f86270 */
[--C-:B------:R-:W-:Y:S01]  /*1d90*/  @!P5 IMAD.IADD R50, R50, 0x1, -R3.reuse ;  /* 0x000000013232d824 */ /* 0x100fe200078e0a03 */
[----:B------:R-:W-:Y:S01]  /*1da0*/  ISETP.GE.AND P5, PT, R33, RZ, PT ;  /* 0x000000ff2100720c */ /* 0x000fe20003fa6270 */
[----:B------:R-:W-:Y:S01]  /*1db0*/  @!P2 IMAD.IADD R6, R6, 0x1, -R3 ;  /* 0x000000010606a824 */ /* 0x000fe200078e0a03 */
[----:B------:R-:W-:Y:S01]  /*1dc0*/  ISETP.GE.AND P2, PT, R35, RZ, PT ;  /* 0x000000ff2300720c */ /* 0x000fe20003f46270 */
[----:B------:R-:W-:-:S02]  /*1dd0*/  IMAD.SHL.U32 R58, R0, 0x40, RZ ;  /* 0x00000040003a7824 */ /* 0x000fc400078e00ff */
[--C-:B------:R-:W-:Y:S01]  /*1de0*/  @!P1 IMAD.IADD R52, R52, 0x1, -R3.reuse ;  /* 0x0000000134349824 */ /* 0x100fe200078e0a03 */
[----:B------:R-:W-:Y:S01]  /*1df0*/  ISETP.GE.AND P1, PT, R37, RZ, PT ;  /* 0x000000ff2500720c */ /* 0x000fe20003f26270 */
[--C-:B------:R-:W-:Y:S01]  /*1e00*/  @!P6 IMAD.IADD R54, R54, 0x1, -R3.reuse ;  /* 0x000000013636e824 */ /* 0x100fe200078e0a03 */
[----:B------:R-:W-:Y:S01]  /*1e10*/  ISETP.GE.AND P6, PT, R39, RZ, PT ;  /* 0x000000ff2700720c */ /* 0x000fe20003fc6270 */
[--C-:B------:R-:W-:Y:S01]  /*1e20*/  @!P0 IMAD.IADD R56, R56, 0x1, -R3.reuse ;  /* 0x0000000138388824 */ /* 0x100fe200078e0a03 */
[C---:B------:R-:W-:Y:S01]  /*1e30*/  ISETP.GT.U32.AND P0, PT, R3.reuse, R6, PT ;  /* 0x000000060300720c */ /* 0x040fe20003f04070 */
[----:B------:R-:W-:Y:S01]  /*1e40*/  @!P4 IMAD.MOV R38, RZ, RZ, -R38 ;  /* 0x000000ffff26c224 */ /* 0x000fe200078e0a26 */
[C---:B------:R-:W-:Y:S01]  /*1e50*/  ISETP.GT.U32.AND P4, PT, R3.reuse, R52, PT ;  /* 0x000000340300720c */ /* 0x040fe20003f84070 */
[----:B------:R-:W-:Y:S01]  /*1e60*/  @!P5 IMAD.MOV R40, RZ, RZ, -R40 ;  /* 0x000000ffff28d224 */ /* 0x000fe200078e0a28 */
[C---:B------:R-:W-:Y:S01]  /*1e70*/  ISETP.GT.U32.AND P5, PT, R3.reuse, R56, PT ;  /* 0x000000380300720c */ /* 0x040fe20003fa4070 */
[----:B------:R-:W-:Y:S01]  /*1e80*/  @!P2 IMAD.MOV R42, RZ, RZ, -R42 ;  /* 0x000000ffff2aa224 */ /* 0x000fe200078e0a2a */
[----:B------:R-:W-:Y:S01]  /*1e90*/  ISETP.GT.U32.AND P2, PT, R3, R54, PT ;  /* 0x000000360300720c */ /* 0x000fe20003f44070 */
[----:B------:R-:W-:Y:S01]  /*1ea0*/  IMAD.SHL.U32 R19, R0, 0x10, RZ ;  /* 0x0000001000137824 */ /* 0x000fe200078e00ff */
[----:B------:R-:W-:Y:S01]  /*1eb0*/  LOP3.LUT R9, R9, 0x40, R58, 0xf8, !PT ;  /* 0x0000004009097812 */ /* 0x000fe200078ef83a */
[----:B------:R-:W-:Y:S01]  /*1ec0*/  @!P1 IMAD.MOV R44, RZ, RZ, -R44 ;  /* 0x000000ffff2c9224 */ /* 0x000fe200078e0a2c */
[----:B------:R-:W-:Y:S01]  /*1ed0*/  ISETP.GE.AND P1, PT, R41, RZ, PT ;  /* 0x000000ff2900720c */ /* 0x000fe20003f26270 */
[----:B------:R-:W-:Y:S01]  /*1ee0*/  @!P6 IMAD.MOV R46, RZ, RZ, -R46 ;  /* 0x000000ffff2ee224 */ /* 0x000fe200078e0a2e */
[----:B------:R-:W-:Y:S01]  /*1ef0*/  ISETP.GE.AND P6, PT, R43, RZ, PT ;  /* 0x000000ff2b00720c */ /* 0x000fe20003fc6270 */
[--C-:B------:R-:W-:Y:S01]  /*1f00*/  @!P0 IMAD.IADD R6, R6, 0x1, -R3.reuse ;  /* 0x0000000106068824 */ /* 0x100fe200078e0a03 */
[----:B------:R-:W-:Y:S01]  /*1f10*/  ISETP.GE.AND P0, PT, R45, RZ, PT ;  /* 0x000000ff2d00720c */ /* 0x000fe20003f06270 */
[--C-:B------:R-:W-:Y:S01]  /*1f20*/  @!P4 IMAD.IADD R52, R52, 0x1, -R3.reuse ;  /* 0x000000013434c824 */ /* 0x100fe200078e0a03 */
[----:B------:R-:W-:Y:S01]  /*1f30*/  ISETP.GE.AND P4, PT, R47, RZ, PT ;  /* 0x000000ff2f00720c */ /* 0x000fe20003f86270 */
[--C-:B------:R-:W-:Y:S01]  /*1f40*/  @!P5 IMAD.IADD R56, R56, 0x1, -R3.reuse ;  /* 0x000000013838d824 */ /* 0x100fe200078e0a03 */
[----:B------:R-:W-:Y:S01]  /*1f50*/  ISETP.NE.AND P5, PT, R17, RZ, PT ;  /* 0x000000ff1100720c */ /* 0x000fe20003fa5270 */
[----:B------:R-:W-:Y:S01]  /*1f60*/  @!P2 IMAD.IADD R54, R54, 0x1, -R3 ;  /* 0x000000013636a824 */ /* 0x000fe200078e0a03 */
[----:B------:R-:W-:Y:S01]  /*1f70*/  ISETP.GE.AND P2, PT, R49, RZ, PT ;  /* 0x000000ff3100720c */ /* 0x000fe20003f46270 */
[----:B------:R-:W-:Y:S01]  /*1f80*/  @!P3 IMAD.MOV R56, RZ, RZ, -R56 ;  /* 0x000000ffff38b224 */ /* 0x000fe200078e0a38 */
[----:B------:R-:W-:Y:S01]  /*1f90*/  LOP3.LUT R3, RZ, R17, RZ, 0x33, !PT ;  /* 0x00000011ff037212 */ /* 0x000fe200078e33ff */
[----:B------:R-:W-:Y:S01]  /*1fa0*/  @!P1 IMAD.MOV R48, RZ, RZ, -R48 ;  /* 0x000000ffff309224 */ /* 0x000fe200078e0a30 */
[----:B------:R-:W-:Y:S01]  /*1fb0*/  LOP3.LUT R58, R58, 0x1c0, RZ, 0xc0, !PT ;  /* 0x000001c03a3a7812 */ /* 0x000fe200078ec0ff */
[----:B------:R-:W-:Y:S01]  /*1fc0*/  @!P6 IMAD.MOV R50, RZ, RZ, -R50 ;  /* 0x000000ffff32e224 */ /* 0x000fe200078e0a32 */
[C---:B------:R-:W-:Y:S01]  /*1fd0*/  SEL R7, R3.reuse, R7, !P5 ;  /* 0x0000000703077207 */ /* 0x040fe20006800000 */
[----:B------:R-:W-:Y:S01]  /*1fe0*/  @!P0 IMAD.MOV R6, RZ, RZ, -R6 ;  /* 0x000000ffff068224 */ /* 0x000fe200078e0a06 */
[C---:B------:R-:W-:Y:S01]  /*1ff0*/  SEL R10, R3.reuse, R10, !P5 ;  /* 0x0000000a030a7207 */ /* 0x040fe20006800000 */
[----:B------:R-:W-:Y:S01]  /*2000*/  @!P4 IMAD.MOV R52, RZ, RZ, -R52 ;  /* 0x000000ffff34c224 */ /* 0x000fe200078e0a34 */
[----:B------:R-:W-:Y:S01]  /*2010*/  SEL R5, R3, R5, !P5 ;  /* 0x0000000503057207 */ /* 0x000fe20006800000 */
[----:B0-----:R-:W-:Y:S01]  /*2020*/  IMAD R7, R7, UR10, RZ ;  /* 0x0000000a07077c24 */ /* 0x001fe2000f8e02ff */
[C---:B------:R-:W-:Y:S01]  /*2030*/  SEL R16, R3.reuse, R16, !P5 ;  /* 0x0000001003107207 */ /* 0x040fe20006800000 */
[----:B------:R-:W-:Y:S01]  /*2040*/  IMAD R10, R10, UR10, RZ ;  /* 0x0000000a0a0a7c24 */ /* 0x000fe2000f8e02ff */
[C---:B------:R-:W-:Y:S01]  /*2050*/  SEL R4, R3.reuse, R4, !P5 ;  /* 0x0000000403047207 */ /* 0x040fe20006800000 */
[----:B------:R-:W-:Y:S01]  /*2060*/  @!P2 IMAD.MOV R54, RZ, RZ, -R54 ;  /* 0x000000ffff36a224 */ /* 0x000fe200078e0a36 */
[----:B------:R-:W-:Y:S01]  /*2070*/  SEL R18, R3, R18, !P5 ;  /* 0x0000001203127207 */ /* 0x000fe20006800000 */
[----:B------:R-:W-:Y:S01]  /*2080*/  IMAD R5, R5, UR10, RZ ;  /* 0x0000000a05057c24 */ /* 0x000fe2000f8e02ff */
[C---:B------:R-:W-:Y:S01]  /*2090*/  SEL R14, R3.reuse, R14, !P5 ;  /* 0x0000000e030e7207 */ /* 0x040fe20006800000 */
[----:B------:R-:W-:Y:S01]  /*20a0*/  IMAD R16, R16, UR10, RZ ;  /* 0x0000000a10107c24 */ /* 0x000fe2000f8e02ff */
[----:B------:R-:W-:Y:S01]  /*20b0*/  SEL R30, R3, R30, !P5 ;  /* 0x0000001e031e7207 */ /* 0x000fe20006800000 */
[----:B------:R-:W-:Y:S01]  /*20c0*/  IMAD R4, R4, UR10, RZ ;  /* 0x0000000a04047c24 */ /* 0x000fe2000f8e02ff */
[----:B------:R-:W-:Y:S01]  /*20d0*/  SHF.R.S32.HI R75, RZ, 0x1f, R7 ;  /* 0x0000001fff4b7819 */ /* 0x000fe20000011407 */
[----:B------:R-:W-:Y:S01]  /*20e0*/  IMAD R18, R18, UR10, RZ ;  /* 0x0000000a12127c24 */ /* 0x000fe2000f8e02ff */
[----:B---3--:R-:W-:Y:S01]  /*20f0*/  IADD3 R85, P2, PT, R7, UR14, RZ ;  /* 0x0000000e07557c10 */ /* 0x008fe2000ff5e0ff */
[----:B------:R-:W-:Y:S01]  /*2100*/  IMAD R14, R14, UR10, RZ ;  /* 0x0000000a0e0e7c24 */ /* 0x000fe2000f8e02ff */
[----:B------:R-:W-:Y:S01]  /*2110*/  SEL R13, R3, R13, !P5 ;  /* 0x0000000d030d7207 */ /* 0x000fe20006800000 */
[----:B------:R-:W-:Y:S01]  /*2120*/  IMAD R30, R30, UR10, RZ ;  /* 0x0000000a1e1e7c24 */ /* 0x000fe2000f8e02ff */
[----:B------:R-:W-:Y:S01]  /*2130*/  LOP3.LUT R19, R19, 0x600, RZ, 0xc0, !PT ;  /* 0x0000060013137812 */ /* 0x000fe200078ec0ff */
[----:B-----5:R-:W-:Y:S01]  /*2140*/  IMAD R2, R2, UR11, RZ ;  /* 0x0000000b02027c24 */ /* 0x020fe2000f8e02ff */
[----:B------:R-:W-:Y:S01]  /*2150*/  SEL R32, R3, R32, !P5 ;  /* 0x0000002003207207 */ /* 0x000fe20006800000 */
[----:B------:R-:W-:Y:S01]  /*2160*/  IMAD R13, R13, UR10, RZ ;  /* 0x0000000a0d0d7c24 */ /* 0x000fe2000f8e02ff */
[----:B------:R-:W-:-:S02]  /*2170*/  SHF.R.S32.HI R73, RZ, 0x1f, R10 ;  /* 0x0000001fff497819 */ /* 0x000fc4000001140a */
[----:B------:R-:W-:Y:S01]  /*2180*/  IADD3 R84, P1, PT, R10, UR14, RZ ;  /* 0x0000000e0a547c10 */ /* 0x000fe2000ff3e0ff */
[----:B------:R-:W-:Y:S01]  /*2190*/  IMAD R32, R32, UR10, RZ ;  /* 0x0000000a20207c24 */ /* 0x000fe2000f8e02ff */
[C---:B------:R-:W-:Y:S02]  /*21a0*/  SEL R8, R3.reuse, R8, !P5 ;  /* 0x0000000803087207 */ /* 0x040fe40006800000 */
[C---:B------:R-:W-:Y:S02]  /*21b0*/  SEL R11, R3.reuse, R11, !P5 ;  /* 0x0000000b030b7207 */ /* 0x040fe40006800000 */
[C---:B------:R-:W-:Y:S01]  /*21c0*/  SEL R12, R3.reuse, R12, !P5 ;  /* 0x0000000c030c7207 */ /* 0x040fe20006800000 */
[----:B------:R-:W-:Y:S01]  /*21d0*/  IMAD R8, R8, UR10, RZ ;  /* 0x0000000a08087c24 */ /* 0x000fe2000f8e02ff */
[----:B------:R-:W-:Y:S01]  /*21e0*/  SEL R15, R3, R15, !P5 ;  /* 0x0000000f030f7207 */ /* 0x000fe20006800000 */
[----:B------:R-:W-:Y:S01]  /*21f0*/  IMAD R11, R11, UR10, RZ ;  /* 0x0000000a0b0b7c24 */ /* 0x000fe2000f8e02ff */
[C---:B------:R-:W-:Y:S01]  /*2200*/  SEL R20, R3.reuse, R20, !P5 ;  /* 0x0000001403147207 */ /* 0x040fe20006800000 */
[----:B------:R-:W-:Y:S01]  /*2210*/  IMAD R12, R12, UR10, RZ ;  /* 0x0000000a0c0c7c24 */ /* 0x000fe2000f8e02ff */
[----:B------:R-:W-:Y:S01]  /*2220*/  SEL R22, R3, R22, !P5 ;  /* 0x0000001603167207 */ /* 0x000fe20006800000 */
[----:B------:R-:W-:Y:S01]  /*2230*/  IMAD R15, R15, UR10, RZ ;  /* 0x0000000a0f0f7c24 */ /* 0x000fe2000f8e02ff */
[C---:B------:R-:W-:Y:S01]  /*2240*/  SEL R24, R3.reuse, R24, !P5 ;  /* 0x0000001803187207 */ /* 0x040fe20006800000 */
        /* <DEDUP_REMOVED lines=27> */
[----:B------:R-:W-:Y:S01]  /*2400*/  SEL R54, R3, R54, !P5 ;  /* 0x0000003603367207 */ /* 0x000fe20006800000 */
[----:B------:R-:W-:Y:S01]  /*2410*/  IMAD R6, R6, UR10, RZ ;  /* 0x0000000a06067c24 */ /* 0x000fe2000f8e02ff */
[----:B------:R-:W-:Y:S01]  /*2420*/  SHF.R.S32.HI R79, RZ, 0x1f, R5 ;  /* 0x0000001fff4f7819 */ /* 0x000fe20000011405 */
[----:B------:R-:W-:Y:S01]  /*2430*/  IMAD R52, R52, UR10, RZ ;  /* 0x0000000a34347c24 */ /* 0x000fe2000f8e02ff */
[----:B------:R-:W-:Y:S01]  /*2440*/  IADD3 R87, P4, PT, R5, UR14, RZ ;  /* 0x0000000e05577c10 */ /* 0x000fe2000ff9e0ff */
[----:B------:R-:W-:Y:S01]  /*2450*/  IMAD R54, R54, UR10, RZ ;  /* 0x0000000a36367c24 */ /* 0x000fe2000f8e02ff */
[----:B------:R-:W-:-:S02]  /*2460*/  IADD3.X R75, PT, PT, R75, UR15, RZ, P2, !PT ;  /* 0x0000000f4b4b7c10 */ /* 0x000fc400097fe4ff */
[----:B------:R-:W-:Y:S02]  /*2470*/  SEL R3, R3, R56, !P5 ;  /* 0x0000003803037207 */ /* 0x000fe40006800000 */
[----:B------:R-:W-:Y:S02]  /*2480*/  SHF.R.S32.HI R61, RZ, 0x1f, R16 ;  /* 0x0000001fff3d7819 */ /* 0x000fe40000011410 */
[----:B------:R-:W-:Y:S01]  /*2490*/  IADD3 R74, P2, PT, R16, UR14, RZ ;  /* 0x0000000e104a7c10 */ /* 0x000fe2000ff5e0ff */
[----:B------:R-:W-:Y:S01]  /*24a0*/  IMAD R3, R3, UR10, RZ ;  /* 0x0000000a03037c24 */ /* 0x000fe2000f8e02ff */
[----:B------:R-:W-:Y:S01]  /*24b0*/  IADD3 R58, PT, PT, R19, UR5, R58 ;  /* 0x00000005133a7c10 */ /* 0x000fe2000fffe03a */
[----:B------:R-:W0:Y:S01]  /*24c0*/  LDCU UR10, c[0x0][0x3ac] ;  /* 0x00007580ff0a77ac */ /* 0x000e220008000800 */
[----:B------:R-:W-:Y:S02]  /*24d0*/  SHF.R.S32.HI R81, RZ, 0x1f, R4 ;  /* 0x0000001fff517819 */ /* 0x000fe40000011404 */
[----:B------:R-:W-:Y:S01]  /*24e0*/  IADD3 R88, P5, PT, R4, UR14, RZ ;  /* 0x0000000e04587c10 */ /* 0x000fe2000ffbe0ff */
[----:B------:R-:W-:Y:S01]  /*24f0*/  IMAD.IADD R89, R89, 0x1, R58 ;  /* 0x0000000159597824 */ /* 0x000fe200078e023a */
[----:B------:R-:W-:-:S02]  /*2500*/  IADD3.X R73, PT, PT, R73, UR15, RZ, P1, !PT ;  /* 0x0000000f49497c10 */ /* 0x000fc40008ffe4ff */
[----:B------:R-:W-:Y:S02]  /*2510*/  SHF.R.S32.HI R59, RZ, 0x1f, R18 ;  /* 0x0000001fff3b7819 */ /* 0x000fe40000011412 */
[----:B------:R-:W-:Y:S02]  /*2520*/  IADD3 R72, P1, PT, R18, UR14, RZ ;  /* 0x0000000e12487c10 */ /* 0x000fe4000ff3e0ff */
[----:B------:R-:W-:Y:S02]  /*2530*/  IADD3.X R79, PT, PT, R79, UR15, RZ, P4, !PT ;  /* 0x0000000f4f4f7c10 */ /* 0x000fe4000a7fe4ff */
[----:B------:R-:W-:Y:S02]  /*2540*/  SHF.R.S32.HI R65, RZ, 0x1f, R14 ;  /* 0x0000001fff417819 */ /* 0x000fe4000001140e */
[----:B------:R-:W-:Y:S02]  /*2550*/  IADD3 R78, P4, PT, R14, UR14, RZ ;  /* 0x0000000e0e4e7c10 */ /* 0x000fe4000ff9e0ff */
[----:B------:R-:W-:Y:S01]  /*2560*/  IADD3.X R61, PT, PT, R61, UR15, RZ, P2, !PT ;  /* 0x0000000f3d3d7c10 */ /* 0x000fe200097fe4ff */
[----:B0-----:R-:W-:Y:S01]  /*2570*/  USHF.L.U32 UR4, UR10, 0x6, URZ ;  /* 0x000000060a047899 */ /* 0x001fe200080006ff */
[----:B------:R-:W-:-:S02]  /*2580*/  IADD3.X R81, PT, PT, R81, UR15, RZ, P5, !PT ;  /* 0x0000000f51517c10 */ /* 0x000fc4000affe4ff */
[----:B------:R-:W-:Y:S02]  /*2590*/  SHF.R.S32.HI R27, RZ, 0x1f, R30 ;  /* 0x0000001fff1b7819 */ /* 0x000fe4000001141e */
[----:B------:R-:W-:Y:S02]  /*25a0*/  IADD3 R60, P2, PT, R30, UR14, RZ ;  /* 0x0000000e1e3c7c10 */ /* 0x000fe4000ff5e0ff */
[----:B------:R-:W-:Y:S02]  /*25b0*/  SHF.R.S32.HI R67, RZ, 0x1f, R13 ;  /* 0x0000001fff437819 */ /* 0x000fe4000001140d */
[----:B------:R-:W-:Y:S02]  /*25c0*/  IADD3 R80, P5, PT, R13, UR14, RZ ;  /* 0x0000000e0d507c10 */ /* 0x000fe4000ffbe0ff */
[----:B------:R-:W-:Y:S02]  /*25d0*/  IADD3.X R59, PT, PT, R59, UR15, RZ, P1, !PT ;  /* 0x0000000f3b3b7c10 */ /* 0x000fe40008ffe4ff */
[----:B------:R-:W-:-:S02]  /*25e0*/  SHF.R.S32.HI R25, RZ, 0x1f, R32 ;  /* 0x0000001fff197819 */ /* 0x000fc40000011420 */
[----:B------:R-:W-:Y:S02]  /*25f0*/  IADD3 R58, P1, PT, R32, UR14, RZ ;  /* 0x0000000e203a7c10 */ /* 0x000fe4000ff3e0ff */
[----:B------:R-:W-:Y:S02]  /*2600*/  SHF.R.S32.HI R77, RZ, 0x1f, R8 ;  /* 0x0000001fff4d7819 */ /* 0x000fe40000011408 */
[----:B------:R-:W-:Y:S02]  /*2610*/  IADD3 R86, P3, PT, R8, UR14, RZ ;  /* 0x0000000e08567c10 */ /* 0x000fe4000ff7e0ff */
[----:B------:R-:W-:Y:S02]  /*2620*/  IADD3.X R65, PT, PT, R65, UR15, RZ, P4, !PT ;  /* 0x0000000f41417c10 */ /* 0x000fe4000a7fe4ff */
[----:B------:R-:W-:Y:S02]  /*2630*/  SHF.R.S32.HI R31, RZ, 0x1f, R26 ;  /* 0x0000001fff1f7819 */ /* 0x000fe4000001141a */
[----:B------:R-:W-:-:S02]  /*2640*/  IADD3 R64, P4, PT, R26, UR14, RZ ;  /* 0x0000000e1a407c10 */ /* 0x000fc4000ff9e0ff */
[----:B------:R-:W-:Y:S02]  /*2650*/  IADD3.X R27, PT, PT, R27, UR15, RZ, P2, !PT ;  /* 0x0000000f1b1b7c10 */ /* 0x000fe400097fe4ff */
[----:B------:R-:W-:Y:S02]  /*2660*/  IADD3.X R67, PT, PT, R67, UR15, RZ, P5, !PT ;  /* 0x0000000f43437c10 */ /* 0x000fe4000affe4ff */
[----:B------:R-:W-:Y:S02]  /*2670*/  SHF.R.S32.HI R13, RZ, 0x1f, R44 ;  /* 0x0000001fff0d7819 */ /* 0x000fe4000001142c */
[----:B------:R-:W-:Y:S02]  /*2680*/  IADD3 R26, P2, PT, R44, UR14, RZ ;  /* 0x0000000e2c1a7c10 */ /* 0x000fe4000ff5e0ff */
[----:B------:R-:W-:Y:S02]  /*2690*/  SHF.R.S32.HI R71, RZ, 0x1f, R11 ;  /* 0x0000001fff477819 */ /* 0x000fe4000001140b */
[----:B------:R-:W-:-:S02]  /*26a0*/  IADD3 R83, P0, PT, R11, UR14, RZ ;  /* 0x0000000e0b537c10 */ /* 0x000fc4000ff1e0ff */
[----:B------:R-:W-:Y:S02]  /*26b0*/  SHF.R.S32.HI R33, RZ, 0x1f, R24 ;  /* 0x0000001fff217819 */ /* 0x000fe40000011418 */
[----:B------:R-:W-:Y:S02]  /*26c0*/  IADD3 R66, P5, PT, R24, UR14, RZ ;  /* 0x0000000e18427c10 */ /* 0x000fe4000ffbe0ff */
[----:B------:R-:W-:Y:S02]  /*26d0*/  IADD3.X R25, PT, PT, R25, UR15, RZ, P1, !PT ;  /* 0x0000000f19197c10 */ /* 0x000fe40008ffe4ff */
[----:B------:R-:W-:Y:S02]  /*26e0*/  IADD3.X R77, PT, PT, R77, UR15, RZ, P3, !PT ;  /* 0x0000000f4d4d7c10 */ /* 0x000fe40009ffe4ff */
[----:B------:R-:W-:Y:S02]  /*26f0*/  SHF.R.S32.HI R11, RZ, 0x1f, R46 ;  /* 0x0000001fff0b7819 */ /* 0x000fe4000001142e */
[----:B------:R-:W-:-:S02]  /*2700*/  IADD3 R24, P1, PT, R46, UR14, RZ ;  /* 0x0000000e2e187c10 */ /* 0x000fc4000ff3e0ff */
[----:B------:R-:W-:Y:S02]  /*2710*/  SHF.R.S32.HI R69, RZ, 0x1f, R12 ;  /* 0x0000001fff457819 */ /* 0x000fe4000001140c */
[----:B------:R-:W-:Y:S02]  /*2720*/  IADD3 R82, P6, PT, R12, UR14, RZ ;  /* 0x0000000e0c527c10 */ /* 0x000fe4000ffde0ff */
[----:B------:R-:W-:Y:S02]  /*2730*/  SHF.R.S32.HI R63, RZ, 0x1f, R15 ;  /* 0x0000001fff3f7819 */ /* 0x000fe4000001140f */
[----:B------:R-:W-:Y:S02]  /*2740*/  IADD3 R76, P3, PT, R15, UR14, RZ ;  /* 0x0000000e0f4c7c10 */ /* 0x000fe4000ff7e0ff */
[----:B------:R-:W-:Y:S02]  /*2750*/  IADD3.X R13, PT, PT, R13, UR15, RZ, P2, !PT ;  /* 0x0000000f0d0d7c10 */ /* 0x000fe400097fe4ff */
[----:B------:R-:W-:-:S02]  /*2760*/  IADD3 R12, P2, PT, R3, UR14, RZ ;  /* 0x0000000e030c7c10 */ /* 0x000fc4000ff5e0ff */
[----:B------:R-:W-:Y:S02]  /*2770*/  IADD3.X R71, PT, PT, R71, UR15, RZ, P0, !PT ;  /* 0x0000000f47477c10 */ /* 0x000fe400087fe4ff */
[----:B------:R-:W-:Y:S02]  /*2780*/  IADD3.X R11, PT, PT, R11, UR15, RZ, P1, !PT ;  /* 0x0000000f0b0b7c10 */ /* 0x000fe40008ffe4ff */
[----:B------:R-:W-:Y:S02]  /*2790*/  SHF.R.S32.HI R3, RZ, 0x1f, R3 ;  /* 0x0000001fff037819 */ /* 0x000fe40000011403 */
[----:B------:R-:W-:Y:S02]  /*27a0*/  SHF.R.S32.HI R57, RZ, 0x1f, R20 ;  /* 0x0000001fff397819 */ /* 0x000fe40000011414 */
[----:B------:R-:W-:Y:S02]  /*27b0*/  IADD3 R70, P0, PT, R20, UR14, RZ ;  /* 0x0000000e14467c10 */ /* 0x000fe4000ff1e0ff */
[----:B------:R-:W-:-:S02]  /*27c0*/  IADD3.X R69, PT, PT, R69, UR15, RZ, P6, !PT ;  /* 0x0000000f45457c10 */ /* 0x000fc4000b7fe4ff */
[----:B------:R-:W-:Y:S02]  /*27d0*/  IADD3.X R63, PT, PT, R63, UR15, RZ, P3, !PT ;  /* 0x0000000f3f3f7c10 */ /* 0x000fe40009ffe4ff */
[----:B------:R-:W-:Y:S02]  /*27e0*/  IADD3 R10, P1, PT, R2, UR12, RZ ;  /* 0x0000000c020a7c10 */ /* 0x000fe4000ff3e0ff */
[----:B------:R-:W-:Y:S02]  /*27f0*/  SHF.R.S32.HI R35, RZ, 0x1f, R22 ;  /* 0x0000001fff237819 */ /* 0x000fe40000011416 */
[----:B------:R-:W-:Y:S02]  /*2800*/  IADD3 R68, P6, PT, R22, UR14, RZ ;  /* 0x0000000e16447c10 */ /* 0x000fe4000ffde0ff */
[----:B------:R-:W-:Y:S02]  /*2810*/  SHF.R.S32.HI R29, RZ, 0x1f, R28 ;  /* 0x0000001fff1d7819 */ /* 0x000fe4000001141c */
[----:B------:R-:W-:-:S02]  /*2820*/  IADD3 R62, P3, PT, R28, UR14, RZ ;  /* 0x0000000e1c3e7c10 */ /* 0x000fc4000ff7e0ff */
[----:B------:R-:W-:Y:S02]  /*2830*/  IADD3.X R33, PT, PT, R33, UR15, RZ, P5, !PT ;  /* 0x0000000f21217c10 */ /* 0x000fe4000affe4ff */
[----:B------:R-:W-:Y:S02]  /*2840*/  SHF.R.S32.HI R19, RZ, 0x1f, R38 ;  /* 0x0000001fff137819 */ /* 0x000fe40000011426 */
[----:B------:R-:W-:Y:S02]  /*2850*/  IADD3 R32, P5, PT, R38, UR14, RZ ;  /* 0x0000000e26207c10 */ /* 0x000fe4000ffbe0ff */
[----:B------:R-:W-:Y:S02]  /*2860*/  IADD3.X R31, PT, PT, R31, UR15, RZ, P4, !PT ;  /* 0x0000000f1f1f7c10 */ /* 0x000fe4000a7fe4ff */
[----:B------:R-:W-:Y:S02]  /*2870*/  IADD3.X R4, PT, PT, R3, UR15, RZ, P2, !PT ;  /* 0x0000000f03047c10 */ /* 0x000fe400097fe4ff */
[----:B------:R-:W-:-:S02]  /*2880*/  IADD3.X R57, PT, PT, R57, UR15, RZ, P0, !PT ;  /* 0x0000000f39397c10 */ /* 0x000fc400087fe4ff */
[----:B------:R-:W-:Y:S02]  /*2890*/  SHF.R.S32.HI R17, RZ, 0x1f, R40 ;  /* 0x0000001fff117819 */ /* 0x000fe40000011428 */
[----:B------:R-:W-:Y:S02]  /*28a0*/  IADD3 R30, P4, PT, R40, UR14, RZ ;  /* 0x0000000e281e7c10 */ /* 0x000fe4000ff9e0ff */
[----:B------:R-:W-:Y:S02]  /*28b0*/  LEA.HI.X.SX32 R3, R2, UR13, 0x1, P1 ;  /* 0x0000000d02037c11 */ /* 0x000fe400088f0eff */
[----:B------:R-:W-:Y:S02]  /*28c0*/  SHF.R.S32.HI R23, RZ, 0x1f, R34 ;  /* 0x0000001fff177819 */ /* 0x000fe40000011422 */
[----:B------:R-:W-:Y:S02]  /*28d0*/  IADD3 R56, P0, PT, R34, UR14, RZ ;  /* 0x0000000e22387c10 */ /* 0x000fe4000ff1e0ff */
[----:B------:R-:W-:-:S02]  /*28e0*/  IADD3.X R35, PT, PT, R35, UR15, RZ, P6, !PT ;  /* 0x0000000f23237c10 */ /* 0x000fc4000b7fe4ff */
[----:B------:R-:W-:Y:S02]  /*28f0*/  IADD3.X R29, PT, PT, R29, UR15, RZ, P3, !PT ;  /* 0x0000000f1d1d7c10 */ /* 0x000fe40009ffe4ff */
[----:B------:R-:W-:Y:S02]  /*2900*/  LOP3.LUT R2, R0, 0x3f, RZ, 0xc0, !PT ;  /* 0x0000003f00027812 */ /* 0x000fe400078ec0ff */
[----:B------:R-:W-:Y:S02]  /*2910*/  SHF.R.S32.HI R21, RZ, 0x1f, R36 ;  /* 0x0000001fff157819 */ /* 0x000fe40000011424 */
[----:B------:R-:W-:Y:S01]  /*2920*/  IADD3 R34, P6, PT, R36, UR14, RZ ;  /* 0x0000000e24227c10 */ /* 0x000fe2000ffde0ff */
[----:B------:R-:W-:Y:S01]  /*2930*/  IMAD R103, R2, UR10, RZ ;  /* 0x0000000a02677c24 */ /* 0x000fe2000f8e02ff */
[----:B------:R-:W-:Y:S01]  /*2940*/  SHF.R.S32.HI R15, RZ, 0x1f, R42 ;  /* 0x0000001fff0f7819 */ /* 0x000fe2000001142a */
[----:B------:R-:W-:Y:S01]  /*2950*/  USHF.R.S32.HI UR10, URZ, 0x1f, UR4 ;  /* 0x0000001fff0a7899 */ /* 0x000fe20008011404 */
[----:B------:R-:W-:-:S02]  /*2960*/  IADD3 R28, P3, PT, R42, UR14, RZ ;  /* 0x0000000e2a1c7c10 */ /* 0x000fc4000ff7e0ff */
[----:B------:R-:W-:Y:S02]  /*2970*/  IADD3.X R19, PT, PT, R19, UR15, RZ, P5, !PT ;  /* 0x0000000f13137c10 */ /* 0x000fe4000affe4ff */
[----:B------:R-:W-:Y:S02]  /*2980*/  IADD3 R18, P5, PT, R6, UR14, RZ ;  /* 0x0000000e06127c10 */ /* 0x000fe4000ffbe0ff */
[----:B------:R-:W-:Y:S02]  /*2990*/  IADD3.X R17, PT, PT, R17, UR15, RZ, P4, !PT ;  /* 0x0000000f11117c10 */ /* 0x000fe4000a7fe4ff */
[----:B------:R-:W-:Y:S02]  /*29a0*/  IADD3 R16, P4, PT, R52, UR14, RZ ;  /* 0x0000000e34107c10 */ /* 0x000fe4000ff9e0ff */
[----:B------:R-:W-:Y:S02]  /*29b0*/  SHF.R.S32.HI R6, RZ, 0x1f, R6 ;  /* 0x0000001fff067819 */ /* 0x000fe40000011406 */
[----:B------:R-:W-:-:S02]  /*29c0*/  LOP3.LUT R92, R9, 0x88, R92, 0xf8, !PT ;  /* 0x00000088095c7812 */ /* 0x000fc400078ef85c */
[----:B------:R-:W-:Y:S02]  /*29d0*/  IADD3.X R23, PT, PT, R23, UR15, RZ, P0, !PT ;  /* 0x0000000f17177c10 */ /* 0x000fe400087fe4ff */
[----:B------:R-:W-:Y:S02]  /*29e0*/  IADD3.X R21, PT, PT, R21, UR15, RZ, P6, !PT ;  /* 0x0000000f15157c10 */ /* 0x000fe4000b7fe4ff */
[----:B------:R-:W-:Y:S02]  /*29f0*/  IADD3.X R15, PT, PT, R15, UR15, RZ, P3, !PT ;  /* 0x0000000f0f0f7c10 */ /* 0x000fe40009ffe4ff */
[----:B------:R-:W-:Y:S02]  /*2a00*/  SHF.R.S32.HI R52, RZ, 0x1f, R52 ;  /* 0x0000001fff347819 */ /* 0x000fe40000011434 */
[----:B------:R-:W-:Y:S02]  /*2a10*/  IADD3 R22, P0, PT, R48, UR14, RZ ;  /* 0x0000000e30167c10 */ /* 0x000fe4000ff1e0ff */
[----:B------:R-:W-:-:S02]  /*2a20*/  IADD3 R20, P6, PT, R50, UR14, RZ ;  /* 0x0000000e32147c10 */ /* 0x000fc4000ffde0ff */
[----:B------:R-:W-:Y:S02]  /*2a30*/  IADD3 R14, P3, PT, R54, UR14, RZ ;  /* 0x0000000e360e7c10 */ /* 0x000fe4000ff7e0ff */
[----:B------:R-:W-:Y:S02]  /*2a40*/  SHF.R.S32.HI R9, RZ, 0x1f, R48 ;  /* 0x0000001fff097819 */ /* 0x000fe40000011430 */
[----:B------:R-:W-:Y:S02]  /*2a50*/  CS2R R48, SRZ ;  /* 0x0000000000307805 */ /* 0x000fe4000001ff00 */
[----:B------:R-:W-:Y:S02]  /*2a60*/  SHF.R.S32.HI R8, RZ, 0x1f, R50 ;  /* 0x0000001fff087819 */ /* 0x000fe40000011432 */
[----:B------:R-:W-:Y:S02]  /*2a70*/  CS2R R50, SRZ ;  /* 0x0000000000327805 */ /* 0x000fe4000001ff00 */
[----:B------:R-:W-:-:S02]  /*2a80*/  SHF.R.S32.HI R5, RZ, 0x1f, R54 ;  /* 0x0000001fff057819 */ /* 0x000fc40000011436 */
[----:B------:R-:W-:Y:S02]  /*2a90*/  CS2R R54, SRZ ;  /* 0x0000000000367805 */ /* 0x000fe4000001ff00 */
[----:B------:R-:W-:Y:S02]  /*2aa0*/  LOP3.LUT R0, R0, 0x7f, RZ, 0xc0, !PT ;  /* 0x0000007f00007812 */ /* 0x000fe400078ec0ff */
[----:B------:R-:W-:Y:S02]  /*2ab0*/  IADD3.X R7, PT, PT, R6, UR15, RZ, P5, !PT ;  /* 0x0000000f06077c10 */ /* 0x000fe4000affe4ff */
[----:B------:R-:W-:Y:S02]  /*2ac0*/  IADD3.X R6, PT, PT, R52, UR15, RZ, P4, !PT ;  /* 0x0000000f34067c10 */ /* 0x000fe4000a7fe4ff */
[----:B------:R-:W-:Y:S02]  /*2ad0*/  CS2R R52, SRZ ;  /* 0x0000000000347805 */ /* 0x000fe4000001ff00 */
[----:B------:R-:W-:-:S02]  /*2ae0*/  IADD3.X R9, PT, PT, R9, UR15, RZ, P0, !PT ;  /* 0x0000000f09097c10 */ /* 0x000fc400087fe4ff */
[----:B------:R-:W-:Y:S02]  /*2af0*/  IADD3.X R8, PT, PT, R8, UR15, RZ, P6, !PT ;  /* 0x0000000f08087c10 */ /* 0x000fe4000b7fe4ff */
[----:B------:R-:W-:Y:S02]  /*2b00*/  IADD3.X R5, PT, PT, R5, UR15, RZ, P3, !PT ;  /* 0x0000000f05057c10 */ /* 0x000fe40009ffe4ff */
[C---:B------:R-:W-:Y:S02]  /*2b10*/  LOP3.LUT R102, R0.reuse, 0x8, RZ, 0x3c, !PT ;  /* 0x0000000800667812 */ /* 0x040fe400078e3cff */
[C---:B------:R-:W-:Y:S02]  /*2b20*/  LOP3.LUT R104, R0.reuse, 0x10, RZ, 0x3c, !PT ;  /* 0x0000001000687812 */ /* 0x040fe400078e3cff */
[C---:B------:R-:W-:Y:S02]  /*2b30*/  LOP3.LUT R105, R0.reuse, 0x20, RZ, 0x3c, !PT ;  /* 0x0000002000697812 */ /* 0x040fe400078e3cff */
[----:B------:R-:W-:-:S02]  /*2b40*/  LOP3.LUT R106, R0, 0x30, RZ, 0x3c, !PT ;  /* 0x00000030006a7812 */ /* 0x000fc400078e3cff */
[----:B------:R-:W-:Y:S02]  /*2b50*/  SHF.R.S32.HI R116, RZ, 0x1f, R103 ;  /* 0x0000001fff747819 */ /* 0x000fe40000011467 */
[----:B------:R-:W-:-:S07]  /*2b60*/  LOP3.LUT R117, R92, 0x8, RZ, 0x3c, !PT ;  /* 0x000000085c757812 */ /* 0x000fce00078e3cff */
.L_x_1:
[----:B------:R-:W-:Y:S02]  /*2b70*/  ISETP.GE.AND P1, PT, R122, UR7, PT ;  /* 0x000000077a007c0c */ /* 0x000fe4000bf26270 */
[CC--:B------:R-:W-:Y:S02]  /*2b80*/  IADD3 R40, P0, PT, R109.reuse, R10.reuse, RZ ;  /* 0x0000000a6d287210 */ /* 0x0c0fe40007f1e0ff */
[----:B------:R-:W-:Y:S02]  /*2b90*/  ISETP.GE.AND P4, PT, R120, UR7, PT ;  /* 0x0000000778007c0c */ /* 0x000fe4000bf86270 */
[----:B------:R-:W-:Y:S02]  /*2ba0*/  PRMT R47, RZ, 0x7610, R47 ;  /* 0x00007610ff2f7816 */ /* 0x000fe4000000002f */
[----:B------:R-:W-:Y:S02]  /*2bb0*/  LEA.HI.X.SX32 R41, R109, R3, 0x1, P0 ;  /* 0x000000036d297211 */ /* 0x000fe400000f0eff */
[----:B------:R-:W-:-:S02]  /*2bc0*/  IADD3 R38, P3, PT, R115, R10, RZ ;  /* 0x0000000a73267210 */ /* 0x000fc40007f7e0ff */
[----:B------:R-:W-:Y:S01]  /*2bd0*/  PRMT R91, RZ, 0x7610, R91 ;  /* 0x00007610ff5b7816 */ /* 0x000fe2000000005b */
[----:B------:R-:W2:Y:S01]  /*2be0*/  @!P1 LDG.E.U8 R47, desc[UR8][R40.64] ;  /* 0x00000008282f9981 */ /* 0x000ea2000c1e1100 */
[-C--:B------:R-:W-:Y:S02]  /*2bf0*/  LEA.HI.X.SX32 R39, R115, R3.reuse, 0x1, P3 ;  /* 0x0000000373277211 */ /* 0x080fe400018f0eff */
[----:B------:R-:W-:Y:S02]  /*2c00*/  ISETP.GE.AND P0, PT, R119, UR7, PT ;  /* 0x0000000777007c0c */ /* 0x000fe4000bf06270 */
[----:B------:R-:W-:Y:S01]  /*2c10*/  IADD3 R36, P2, PT, R114, R10, RZ ;  /* 0x0000000a72247210 */ /* 0x000fe20007f5e0ff */
[----:B------:R0:W3:Y:S01]  /*2c20*/  @!P4 LDG.E.U8 R91, desc[UR8][R38.64] ;  /* 0x00000008265bc981 */ /* 0x0000e2000c1e1100 */
[----:B------:R-:W-:Y:S02]  /*2c30*/  ISETP.GE.AND P1, PT, R118, UR7, PT ;  /* 0x0000000776007c0c */ /* 0x000fe4000bf26270 */
[----:B------:R-:W-:-:S02]  /*2c40*/  LEA.HI.X.SX32 R37, R114, R3, 0x1, P2 ;  /* 0x0000000372257211 */ /* 0x000fc400010f0eff */
[-C--:B------:R-:W-:Y:S02]  /*2c50*/  IADD3 R44, P4, PT, R113, R10.reuse, RZ ;  /* 0x0000000a712c7210 */ /* 0x080fe40007f9e0ff */
[----:B------:R-:W-:Y:S02]  /*2c60*/  ISETP.GE.AND P2, PT, R99, UR7, PT ;  /* 0x0000000763007c0c */ /* 0x000fe4000bf46270 */
[----:B------:R-:W-:Y:S02]  /*2c70*/  PRMT R95, RZ, 0x7610, R95 ;  /* 0x00007610ff5f7816 */ /* 0x000fe4000000005f */
[----:B------:R-:W-:Y:S02]  /*2c80*/  PRMT R121, RZ, 0x7610, R121 ;  /* 0x00007610ff797816 */ /* 0x000fe40000000079 */
[----:B------:R-:W-:Y:S02]  /*2c90*/  LEA.HI.X.SX32 R45, R113, R3, 0x1, P4 ;  /* 0x00000003712d7211 */ /* 0x000fe400020f0eff */
[----:B------:R-:W-:Y:S01]  /*2ca0*/  IADD3 R42, P3, PT, R112, R10, RZ ;  /* 0x0000000a702a7210 */ /* 0x000fe20007f7e0ff */
[----:B------:R1:W4:Y:S01]  /*2cb0*/  @!P0 LDG.E.U8 R95, desc[UR8][R36.64] ;  /* 0x00000008245f8981 */ /* 0x000322000c1e1100 */
[----:B------:R-:W-:-:S02]  /*2cc0*/  PRMT R123, RZ, 0x7610, R123 ;  /* 0x00007610ff7b7816 */ /* 0x000fc4000000007b */
[-C--:B------:R-:W-:Y:S01]  /*2cd0*/  LEA.HI.X.SX32 R43, R112, R3.reuse, 0x1, P3 ;  /* 0x00000003702b7211 */ /* 0x080fe200018f0eff */
[----:B------:R-:W5:Y:S01]  /*2ce0*/  @!P1 LDG.E.U8 R121, desc[UR8][R44.64] ;  /* 0x000000082c799981 */ /* 0x000f62000c1e1100 */
[----:B------:R-:W-:Y:S02]  /*2cf0*/  ISETP.GE.AND P0, PT, R101, UR7, PT ;  /* 0x0000000765007c0c */ /* 0x000fe4000bf06270 */
[----:B0-----:R-:W-:Y:S01]  /*2d00*/  IADD3 R38, P1, PT, R110, R10, RZ ;  /* 0x0000000a6e267210 */ /* 0x001fe20007f3e0ff */
[----:B------:R0:W3:Y:S01]  /*2d10*/  @!P2 LDG.E.U8 R123, desc[UR8][R42.64] ;  /* 0x000000082a7ba981 */ /* 0x0000e2000c1e1100 */
[----:B------:R-:W-:Y:S02]  /*2d20*/  ISETP.GE.AND P3, PT, R100, UR7, PT ;  /* 0x0000000764007c0c */ /* 0x000fe4000bf66270 */
[----:B------:R-:W-:Y:S02]  /*2d30*/  ISETP.GE.AND P4, PT, R96, UR7, PT ;  /* 0x0000000760007c0c */ /* 0x000fe4000bf86270 */
[----:B------:R-:W-:-:S02]  /*2d40*/  LEA.HI.X.SX32 R39, R110, R3, 0x1, P1 ;  /* 0x000000036e277211 */ /* 0x000fc400008f0eff */
[CC--:B------:R-:W-:Y:S02]  /*2d50*/  IADD3 R40, P2, PT, R111.reuse, R10.reuse, RZ ;  /* 0x0000000a6f287210 */ /* 0x0c0fe40007f5e0ff */
[C---:B-1----:R-:W-:Y:S02]  /*2d60*/  IADD3 R36, P1, PT, R108.reuse, R10, RZ ;  /* 0x0000000a6c247210 */ /* 0x042fe40007f3e0ff */
[----:B------:R-:W-:Y:S02]  /*2d70*/  PRMT R127, RZ, 0x7610, R127 ;  /* 0x00007610ff7f7816 */ /* 0x000fe4000000007f */
[----:B------:R-:W-:Y:S02]  /*2d80*/  PRMT R125, RZ, 0x7610, R125 ;  /* 0x00007610ff7d7816 */ /* 0x000fe4000000007d */
[----:B------:R-:W-:Y:S02]  /*2d90*/  PRMT R129, RZ, 0x7610, R129 ;  /* 0x00007610ff817816 */ /* 0x000fe40000000081 */
[-C--:B------:R-:W-:Y:S01]  /*2da0*/  LEA.HI.X.SX32 R41, R111, R3.reuse, 0x1, P2 ;  /* 0x000000036f297211 */ /* 0x080fe200010f0eff */
[----:B------:R1:W5:Y:S01]  /*2db0*/  @!P0 LDG.E.U8 R127, desc[UR8][R38.64] ;  /* 0x00000008267f8981 */ /* 0x000362000c1e1100 */
[----:B------:R-:W-:-:S03]  /*2dc0*/  LEA.HI.X.SX32 R37, R108, R3, 0x1, P1 ;  /* 0x000000036c257211 */ /* 0x000fc600008f0eff */
[----:B------:R1:W5:Y:S04]  /*2dd0*/  @!P3 LDG.E.U8 R125, desc[UR8][R40.64] ;  /* 0x00000008287db981 */ /* 0x000368000c1e1100 */
[----:B------:R1:W5:Y:S01]  /*2de0*/  @!P4 LDG.E.U8 R129, desc[UR8][R36.64] ;  /* 0x000000082481c981 */ /* 0x000362000c1e1100 */
[----:B------:R-:W-:Y:S01]  /*2df0*/  BAR.SYNC.DEFER_BLOCKING 0x0 ;  /* 0x0000000000007b1d */ /* 0x000fe20000010000 */
[----:B------:R-:W-:Y:S02]  /*2e00*/  ISETP.GE.AND P0, PT, R2, UR7, PT ;  /* 0x0000000702007c0c */ /* 0x000fe4000bf06270 */
[C---:B0-----:R-:W-:Y:S02]  /*2e10*/  IADD3 R42, P1, PT, R103.reuse, R87, RZ ;  /* 0x00000057672a7210 */ /* 0x041fe40007f3e0ff */
[----:B-1----:R-:W-:-:S02]  /*2e20*/  IADD3 R38, P2, PT, R103, R86, RZ ;  /* 0x0000005667267210 */ /* 0x002fc40007f5e0ff */
[----:B------:R-:W-:Y:S01]  /*2e30*/  PRMT R156, RZ, 0x7610, R156 ;  /* 0x00007610ff9c7816 */ /* 0x000fe2000000009c */
[C---:B------:R-:W-:Y:S01]  /*2e40*/  IMAD.X R43, R116.reuse, 0x1, R79, P1 ;  /* 0x00000001742b7824 */ /* 0x040fe200008e064f */
[C---:B------:R-:W-:Y:S01]  /*2e50*/  IADD3 R40, P1, PT, R103.reuse, R85, RZ ;  /* 0x0000005567287210 */ /* 0x040fe20007f3e0ff */
[C---:B------:R-:W-:Y:S01]  /*2e60*/  IMAD.X R39, R116.reuse, 0x1, R77, P2 ;  /* 0x0000000174277824 */ /* 0x040fe200010e064d */
[C---:B------:R-:W-:Y:S02]  /*2e70*/  IADD3 R44, P2, PT, R103.reuse, R84, RZ ;  /* 0x00000054672c7210 */ /* 0x040fe40007f5e0ff */
[----:B------:R-:W-:Y:S01]  /*2e80*/  IADD3 R46, P3, PT, R103, R83, RZ ;  /* 0x00000053672e7210 */ /* 0x000fe20007f7e0ff */
[C---:B------:R-:W-:Y:S01]  /*2e90*/  IMAD.X R41, R116.reuse, 0x1, R75, P1 ;  /* 0x0000000174297824 */ /* 0x040fe200008e064b */
[----:B------:R-:W-:Y:S01]  /*2ea0*/  PRMT R152, RZ, 0x7610, R152 ;  /* 0x00007610ff987816 */ /* 0x000fe20000000098 */
[----:B------:R-:W-:Y:S01]  /*2eb0*/  IMAD.X R45, R116, 0x1, R73, P2 ;  /* 0x00000001742d7824 */ /* 0x000fe200010e0649 */
[----:B------:R-:W-:-:S02]  /*2ec0*/  PRMT R153, RZ, 0x7610, R153 ;  /* 0x00007610ff997816 */ /* 0x000fc40000000099 */
[----:B------:R-:W-:Y:S02]  /*2ed0*/  PRMT R36, RZ, 0x7610, R36 ;  /* 0x00007610ff247816 */ /* 0x000fe40000000024 */
[----:B------:R-:W-:Y:S02]  /*2ee0*/  IADD3 R90, P2, PT, R103, R80, RZ ;  /* 0x00000050675a7210 */ /* 0x000fe40007f5e0ff */
[----:B------:R-:W-:Y:S02]  /*2ef0*/  PRMT R147, RZ, 0x7610, R147 ;  /* 0x00007610ff937816 */ /* 0x000fe40000000093 */
[----:B------:R-:W-:Y:S02]  /*2f00*/  PRMT R155, RZ, 0x7610, R155 ;  /* 0x00007610ff9b7816 */ /* 0x000fe4000000009b */
[----:B------:R-:W-:Y:S02]  /*2f10*/  PRMT R37, RZ, 0x7610, R37 ;  /* 0x00007610ff257816 */ /* 0x000fe40000000025 */
[----:B------:R-:W-:-:S02]  /*2f20*/  PRMT R157, RZ, 0x7610, R157 ;  /* 0x00007610ff9d7816 */ /* 0x000fc4000000009d */
[----:B------:R-:W-:Y:S02]  /*2f30*/  PRMT R149, RZ, 0x7610, R149 ;  /* 0x00007610ff957816 */ /* 0x000fe40000000095 */
[----:B------:R-:W-:Y:S02]  /*2f40*/  PRMT R165, RZ, 0x7610, R165 ;  /* 0x00007610ffa57816 */ /* 0x000fe400000000a5 */
        /* <DEDUP_REMOVED lines=15> */
[----:B------:R-:W-:Y:S01]  /*3040*/  PRMT R164, RZ, 0x7610, R164 ;  /* 0x00007610ffa47816 */ /* 0x000fe200000000a4 */
[----:B--2---:R0:W-:Y:S04]  /*3050*/  STS.U8 [R0+UR5], R47 ;  /* 0x0000002f00007988 */ /* 0x0041e80008000005 */
[----:B----4-:R-:W-:Y:S04]  /*3060*/  STS.U8 [R0+UR5+0x100], R95 ;  /* 0x0001005f00007988 */ /* 0x010fe80008000005 */
[----:B---3--:R-:W-:Y:S04]  /*3070*/  STS.U8 [R0+UR5+0x200], R123 ;  /* 0x0002007b00007988 */ /* 0x008fe80008000005 */
[----:B-----5:R-:W-:Y:S04]  /*3080*/  STS.U8 [R0+UR5+0x300], R127 ;  /* 0x0003007f00007988 */ /* 0x020fe80008000005 */
[----:B------:R1:W-:Y:S04]  /*3090*/  STS.U8 [R102+UR5+0x80], R91 ;  /* 0x0000805b66007988 */ /* 0x0003e80008000005 */
[----:B------:R-:W-:Y:S04]  /*30a0*/  STS.U8 [R102+UR5+0x180], R121 ;  /* 0x0001807966007988 */ /* 0x000fe80008000005 */
[----:B------:R2:W-:Y:S04]  /*30b0*/  STS.U8 [R102+UR5+0x280], R125 ;  /* 0x0002807d66007988 */ /* 0x0005e80008000005 */
[----:B------:R-:W-:Y:S01]  /*30c0*/  STS.U8 [R102+UR5+0x380], R129 ;  /* 0x0003808166007988 */ /* 0x000fe20008000005 */
[----:B------:R-:W-:Y:S01]  /*30d0*/  BAR.SYNC.DEFER_BLOCKING 0x0 ;  /* 0x0000000000007b1d */ /* 0x000fe20000010000 */
[C---:B0-----:R-:W-:Y:S01]  /*30e0*/  IMAD.X R47, R116.reuse, 0x1, R71, P3 ;  /* 0x00000001742f7824 */ /* 0x041fe200018e0647 */
[----:B------:R-:W-:Y:S01]  /*30f0*/  IADD3 R94, P3, PT, R103, R76, RZ ;  /* 0x0000004c675e7210 */ /* 0x000fe20007f7e0ff */
[----:B-1----:R-:W-:-:S04]  /*3100*/  IMAD.X R91, R116, 0x1, R67, P2 ;  /* 0x00000001745b7824 */ /* 0x002fc800010e0643 */
[----:B------:R-:W-:Y:S01]  /*3110*/  IMAD.X R95, R116, 0x1, R63, P3 ;  /* 0x00000001745f7824 */ /* 0x000fe200018e063f */
[C---:B------:R-:W-:Y:S01]  /*3120*/  IADD3 R126, P3, PT, R103.reuse, R70, RZ ;  /* 0x00000046677e7210 */ /* 0x040fe20007f7e0ff */
[----:B------:R0:W3:Y:S04]  /*3130*/  @!P0 LDG.E.U8 R156, desc[UR8][R38.64] ;  /* 0x00000008269c8981 */ /* 0x0000e8000c1e1100 */
[----:B------:R1:W4:Y:S04]  /*3140*/  @!P0 LDG.E.U8 R152, desc[UR8][R42.64] ;  /* 0x000000082a988981 */ /* 0x000328000c1e1100 */
[----:B------:R5:W3:Y:S01]  /*3150*/  @!P0 LDG.E.U8 R153, desc[UR8][R44.64] ;  /* 0x000000082c998981 */ /* 0x000ae2000c1e1100 */
[----:B0-----:R-:W-:-:S03]  /*3160*/  IADD3 R38, P1, PT, R103, R82, RZ ;  /* 0x0000005267267210 */ /* 0x001fc60007f3e0ff */
[----:B------:R0:W3:Y:S01]  /*3170*/  @!P0 LDG.E.U8 R36, desc[UR8][R46.64] ;  /* 0x000000082e248981 */ /* 0x0000e2000c1e1100 */
[----:B-1----:R-:W-:Y:S01]  /*3180*/  PRMT R42, RZ, 0x7610, R42 ;  /* 0x00007610ff2a7816 */ /* 0x002fe2000000002a */
[C---:B------:R-:W-:Y:S02]  /*3190*/  IMAD.X R39, R116.reuse, 0x1, R69, P1 ;  /* 0x0000000174277824 */ /* 0x040fe400008e0645 */
[----:B------:R1:W3:Y:S01]  /*31a0*/  @!P0 LDG.E.U8 R147, desc[UR8][R40.64] ;  /* 0x0000000828938981 */ /* 0x0002e2000c1e1100 */
[C---:B-----5:R-:W-:Y:S01]  /*31b0*/  IADD3 R44, P1, PT, R103.reuse, R74, RZ ;  /* 0x0000004a672c7210 */ /* 0x060fe20007f3e0ff */
[C---:B------:R-:W-:Y:S02]  /*31c0*/  IMAD.X R127, R116.reuse, 0x1, R57, P3 ;  /* 0x00000001747f7824 */ /* 0x040fe400018e0639 */
[----:B------:R5:W4:Y:S01]  /*31d0*/  @!P0 LDG.E.U8 R155, desc[UR8][R90.64] ;  /* 0x000000085a9b8981 */ /* 0x000b22000c1e1100 */
[----:B0-----:R-:W-:Y:S01]  /*31e0*/  IADD3 R46, P2, PT, R103, R72, RZ ;  /* 0x00000048672e7210 */ /* 0x001fe20007f5e0ff */
[----:B------:R-:W-:-:S02]  /*31f0*/  IMAD.X R45, R116, 0x1, R61, P1 ;  /* 0x00000001742d7824 */ /* 0x000fc400008e063d */
[----:B------:R0:W4:Y:S01]  /*3200*/  @!P0 LDG.E.U8 R42, desc[UR8][R94.64] ;  /* 0x000000085e2a8981 */ /* 0x000122000c1e1100 */
[C---:B------:R-:W-:Y:S02]  /*3210*/  IADD3 R124, P3, PT, R103.reuse, R64, RZ ;  /* 0x00000040677c7210 */ /* 0x040fe40007f7e0ff */
[----:B-1----:R-:W-:Y:S01]  /*3220*/  PRMT R41, RZ, 0x7610, R41 ;  /* 0x00007610ff297816 */ /* 0x002fe20000000029 */
[C---:B------:R-:W-:Y:S01]  /*3230*/  IMAD.X R47, R116.reuse, 0x1, R59, P2 ;  /* 0x00000001742f7824 */ /* 0x040fe200010e063b */
[----:B------:R1:W4:Y:S01]  /*3240*/  @!P0 LDG.E.U8 R37, desc[UR8][R38.64] ;  /* 0x0000000826258981 */ /* 0x000322000c1e1100 */
[C---:B-----5:R-:W-:Y:S01]  /*3250*/  IADD3 R90, P1, PT, R103.reuse, R68, RZ ;  /* 0x00000044675a7210 */ /* 0x060fe20007f3e0ff */
[C---:B--2---:R-:W-:Y:S02]  /*3260*/  IMAD.X R125, R116.reuse, 0x1, R31, P3 ;  /* 0x00000001747d7824 */ /* 0x044fe400018e061f */
[----:B------:R2:W5:Y:S01]  /*3270*/  @!P0 LDG.E.U8 R157, desc[UR8][R44.64] ;  /* 0x000000082c9d8981 */ /* 0x000562000c1e1100 */
[----:B0-----:R-:W-:Y:S01]  /*3280*/  IADD3 R94, P2, PT, R103, R66, RZ ;  /* 0x00000042675e7210 */ /* 0x001fe20007f5e0ff */
[----:B------:R-:W-:-:S02]  /*3290*/  IMAD.X R91, R116, 0x1, R35, P1 ;  /* 0x00000001745b7824 */ /* 0x000fc400008e0623 */
[----:B------:R0:W5:Y:S01]  /*32a0*/  @!P0 LDG.E.U8 R41, desc[UR8][R46.64] ;  /* 0x000000082e298981 */ /* 0x000162000c1e1100 */
[----:B-1----:R-:W-:Y:S01]  /*32b0*/  PRMT R38, RZ, 0x7610, R38 ;  /* 0x00007610ff267816 */ /* 0x002fe20000000026 */
[----:B------:R-:W-:Y:S02]  /*32c0*/  IMAD.X R95, R116, 0x1, R33, P2 ;  /* 0x00000001745f7824 */ /* 0x000fe400010e0621 */
[----:B------:R1:W5:Y:S01]  /*32d0*/  @!P0 LDG.E.U8 R149, desc[UR8][R126.64] ;  /* 0x000000087e958981 */ /* 0x000362000c1e1100 */
[----:B------:R-:W-:Y:S02]  /*32e0*/  PRMT R39, RZ, 0x7610, R39 ;  /* 0x00007610ff277816 */ /* 0x000fe40000000027 */
[C---:B--2---:R-:W-:Y:S01]  /*32f0*/  IADD3 R44, P1, PT, R103.reuse, R60, RZ ;  /* 0x0000003c672c7210 */ /* 0x044fe20007f3e0ff */
[----:B------:R2:W5:Y:S01]  /*3300*/  @!P0 LDG.E.U8 R38, desc[UR8][R90.64] ;  /* 0x000000085a268981 */ /* 0x000562000c1e1100 */
[----:B0-----:R-:W-:-:S03]  /*3310*/  IADD3 R46, P2, PT, R103, R58, RZ ;  /* 0x0000003a672e7210 */ /* 0x001fc60007f5e0ff */
[----:B------:R0:W5:Y:S01]  /*3320*/  @!P0 LDG.E.U8 R165, desc[UR8][R94.64] ;  /* 0x000000085ea58981 */ /* 0x000162000c1e1100 */
[C---:B-1----:R-:W-:Y:S01]  /*3330*/  IADD3 R126, P3, PT, R103.reuse, R56, RZ ;  /* 0x00000038677e7210 */ /* 0x042fe20007f7e0ff */
[C---:B------:R-:W-:Y:S02]  /*3340*/  IMAD.X R45, R116.reuse, 0x1, R27, P1 ;  /* 0x00000001742d7824 */ /* 0x040fe400008e061b */
[----:B------:R1:W5:Y:S01]  /*3350*/  @!P0 LDG.E.U8 R39, desc[UR8][R124.64] ;  /* 0x000000087c278981 */ /* 0x000362000c1e1100 */
[C---:B------:R-:W-:Y:S01]  /*3360*/  IMAD.X R47, R116.reuse, 0x1, R25, P2 ;  /* 0x00000001742f7824 */ /* 0x040fe200010e0619 */
[C---:B--2---:R-:W-:Y:S01]  /*3370*/  IADD3 R90, P1, PT, R103.reuse, R34, RZ ;  /* 0x00000022675a7210 */ /* 0x044fe20007f3e0ff */
[C---:B------:R-:W-:Y:S01]  /*3380*/  IMAD.X R127, R116.reuse, 0x1, R23, P3 ;  /* 0x00000001747f7824 */ /* 0x040fe200018e0617 */
[----:B------:R2:W5:Y:S01]  /*3390*/  @!P0 LDG.E.U8 R148, desc[UR8][R44.64] ;  /* 0x000000082c948981 */ /* 0x000562000c1e1100 */
[C---:B0-----:R-:W-:Y:S02]  /*33a0*/  IADD3 R94, P2, PT, R103.reuse, R32, RZ ;  /* 0x00000020675e7210 */ /* 0x041fe40007f5e0ff */
[C---:B------:R-:W-:Y:S01]  /*33b0*/  IMAD.X R91, R116.reuse, 0x1, R21, P1 ;  /* 0x00000001745b7824 */ /* 0x040fe200008e0615 */
[----:B------:R0:W5:Y:S01]  /*33c0*/  @!P0 LDG.E.U8 R158, desc[UR8][R46.64] ;  /* 0x000000082e9e8981 */ /* 0x000162000c1e1100 */
[----:B-1----:R-:W-:Y:S01]  /*33d0*/  IADD3 R124, P3, PT, R103, R30, RZ ;  /* 0x0000001e677c7210 */ /* 0x002fe20007f7e0ff */
[----:B------:R-:W-:-:S02]  /*33e0*/  IMAD.X R95, R116, 0x1, R19, P2 ;  /* 0x00000001745f7824 */ /* 0x000fc400010e0613 */
[----:B------:R1:W5:Y:S01]  /*33f0*/  @!P0 LDG.E.U8 R151, desc[UR8][R126.64] ;  /* 0x000000087e978981 */ /* 0x000362000c1e1100 */
[C---:B--2---:R-:W-:Y:S01]  /*3400*/  IADD3 R44, P1, PT, R103.reuse, R28, RZ ;  /* 0x0000001c672c7210 */ /* 0x044fe20007f3e0ff */
[C---:B------:R-:W-:Y:S02]  /*3410*/  IMAD.X R125, R116.reuse, 0x1, R17, P3 ;  /* 0x00000001747d7824 */ /* 0x040fe400018e0611 */
[----:B------:R2:W5:Y:S01]  /*3420*/  @!P0 LDG.E.U8 R145, desc[UR8][R90.64] ;  /* 0x000000085a918981 */ /* 0x000562000c1e1100 */
[C---:B0-----:R-:W-:Y:S01]  /*3430*/  IADD3 R46, P2, PT, R103.reuse, R26, RZ ;  /* 0x0000001a672e7210 */ /* 0x041fe20007f5e0ff */
[C---:B------:R-:W-:Y:S02]  /*3440*/  IMAD.X R45, R116.reuse, 0x1, R15, P1 ;  /* 0x00000001742d7824 */ /* 0x040fe400008e060f */
        /* <DEDUP_REMOVED lines=13> */
[----:B------:R-:W-:Y:S01]  /*3520*/  PRMT R43, RZ, 0x7610, R43 ;  /* 0x00007610ff2b7816 */ /* 0x000fe2000000002b */
[----:B------:R-:W-:Y:S01]  /*3530*/  IMAD.X R125, R116, 0x1, R4, P3 ;  /* 0x00000001747d7824 */ /* 0x000fe200018e0604 */
        /* <DEDUP_REMOVED lines=10> */
[----:B------:R-:W-:Y:S01]  /*35e0*/  LDS.U8 R137, [R92+UR5+0x20] ;  /* 0x000020055c897984 */ /* 0x000fe20008000000 */
[C---:B0-----:R-:W-:Y:S02]  /*35f0*/  IADD3 R90, P1, PT, R103.reuse, R88, RZ ;  /* 0x00000058675a7210 */ /* 0x041fe40007f3e0ff */
[----:B------:R-:W-:Y:S01]  /*3600*/  PRMT R40, RZ, 0x7610, R40 ;  /* 0x00007610ff287816 */ /* 0x000fe20000000028 */
[C---:B------:R-:W-:Y:S01]  /*3610*/  IMAD.X R95, R116.reuse, 0x1, R65, P2 ;  /* 0x00000001745f7824 */ /* 0x040fe200010e0641 */
[----:B-1----:R-:W-:Y:S01]  /*3620*/  IADD3 R124, P3, PT, R103, R62, RZ ;  /* 0x0000003e677c7210 */ /* 0x002fe20007f7e0ff */
[C---:B------:R-:W-:Y:S01]  /*3630*/  IMAD.X R91, R116.reuse, 0x1, R81, P1 ;  /* 0x00000001745b7824 */ /* 0x040fe200008e0651 */
[----:B------:R-:W2:Y:S03]  /*3640*/  @!P0 LDG.E.U8 R168, desc[UR8][R126.64] ;  /* 0x000000087ea88981 */ /* 0x000ea6000c1e1100 */
[----:B------:R-:W-:Y:S01]  /*3650*/  IMAD.X R125, R116, 0x1, R29, P3 ;  /* 0x00000001747d7824 */ /* 0x000fe200018e061d */
[----:B------:R0:W2:Y:S04]  /*3660*/  @!P0 LDG.E.U8 R40, desc[UR8][R44.64] ;  /* 0x000000082c288981 */ /* 0x0000a8000c1e1100 */
[----:B------:R1:W2:Y:S04]  /*3670*/  @!P0 LDG.E.U8 R166, desc[UR8][R46.64] ;  /* 0x000000082ea68981 */ /* 0x0002a8000c1e1100 */
[----:B------:R0:W2:Y:S04]  /*3680*/  @!P0 LDG.E.U8 R162, desc[UR8][R124.64] ;  /* 0x000000087ca28981 */ /* 0x0000a8000c1e1100 */
[----:B------:R-:W2:Y:S04]  /*3690*/  @!P0 LDG.E.U8 R160, desc[UR8][R94.64] ;  /* 0x000000085ea08981 */ /* 0x000ea8000c1e1100 */
[----:B------:R1:W2:Y:S04]  /*36a0*/  @!P0 LDG.E.U8 R164, desc[UR8][R90.64] ;  /* 0x000000085aa48981 */ /* 0x0002a8000c1e1100 */
[----:B0-----:R-:W-:Y:S04]  /*36b0*/  LDS.U8 R44, [R92+UR5] ;  /* 0x000000055c2c7984 */ /* 0x001fe80008000000 */
[----:B------:R-:W0:Y:S04]  /*36c0*/  LDS.U8 R45, [R92+UR5+0x10] ;  /* 0x000010055c2d7984 */ /* 0x000e280008000000 */
[----:B------:R-:W-:Y:S04]  /*36d0*/  LDS.U8 R140, [R92+UR5+0x30] ;  /* 0x000030055c8c7984 */ /* 0x000fe80008000000 */
[----:B-1----:R-:W-:Y:S04]  /*36e0*/  LDS.U8 R46, [R92+UR5+0x100] ;  /* 0x000100055c2e7984 */ /* 0x002fe80008000000 */
[----:B------:R-:W1:Y:S04]  /*36f0*/  LDS.U8 R47, [R92+UR5+0x110] ;  /* 0x000110055c2f7984 */ /* 0x000e680008000000 */
[----:B------:R-:W-:Y:S04]  /*3700*/  LDS.U8 R139, [R92+UR5+0x120] ;  /* 0x000120055c8b7984 */ /* 0x000fe80008000000 */
        /* <DEDUP_REMOVED lines=9> */
[----:B------:R-:W-:Y:S04]  /*37a0*/  LDS.U8 R90, [R117+UR5] ;  /* 0x00000005755a7984 */ /* 0x000fe80008000000 */
[----:B------:R-:W0:Y:S04]  /*37b0*/  LDS.U8 R91, [R117+UR5+0x10] ;  /* 0x00001005755b7984 */ /* 0x000e280008000000 */
[----:B------:R-:W-:Y:S04]  /*37c0*/  LDS.U8 R141, [R117+UR5+0x20] ;  /* 0x00002005758d7984 */ /* 0x000fe80008000000 */
[----:B------:R-:W-:Y:S04]  /*37d0*/  LDS.U8 R144, [R117+UR5+0x30] ;  /* 0x0000300575907984 */ /* 0x000fe80008000000 */
[----:B------:R-:W-:Y:S04]  /*37e0*/  LDS.U8 R94, [R117+UR5+0x100] ;  /* 0x00010005755e7984 */ /* 0x000fe80008000000 */
[----:B------:R-:W0:Y:S04]  /*37f0*/  LDS.U8 R95, [R117+UR5+0x110] ;  /* 0x00011005755f7984 */ /* 0x000e280008000000 */
[----:B------:R-:W-:Y:S04]  /*3800*/  LDS.U8 R143, [R117+UR5+0x120] ;  /* 0x00012005758f7984 */ /* 0x000fe80008000000 */
[----:B------:R-:W0:Y:S04]  /*3810*/  LDS.U8 R146, [R117+UR5+0x130] ;  /* 0x0001300575927984 */ /* 0x000e280008000000 */
[----:B------:R-:W-:Y:S04]  /*3820*/  LDS.U8 R133, [R117+UR5+0x200] ;  /* 0x0002000575857984 */ /* 0x000fe80008000000 */
[----:B------:R-:W-:Y:S04]  /*3830*/  LDS.U8 R136, [R117+UR5+0x210] ;  /* 0x0002100575887984 */ /* 0x000fe80008000000 */
[----:B------:R-:W-:Y:S04]  /*3840*/  LDS.U8 R125, [R117+UR5+0x220] ;  /* 0x00022005757d7984 */ /* 0x000fe80008000000 */
[----:B------:R-:W-:Y:S04]  /*3850*/  LDS.U8 R128, [R117+UR5+0x230] ;  /* 0x0002300575807984 */ /* 0x000fe80008000000 */
[----:B------:R-:W-:Y:S04]  /*3860*/  LDS.U8 R135, [R117+UR5+0x300] ;  /* 0x0003000575877984 */ /* 0x000fe80008000000 */
[----:B------:R-:W-:Y:S04]  /*3870*/  LDS.U8 R138, [R117+UR5+0x310] ;  /* 0x00031005758a7984 */ /* 0x000fe80008000000 */
[----:B------:R-:W-:Y:S04]  /*3880*/  LDS.U8 R127, [R117+UR5+0x320] ;  /* 0x00032005757f7984 */ /* 0x000fe80008000000 */
[----:B------:R-:W-:Y:S01]  /*3890*/  LDS.U8 R130, [R117+UR5+0x330] ;  /* 0x0003300575827984 */ /* 0x000fe20008000000 */
[----:B------:R-:W-:Y:S06]  /*38a0*/  BAR.SYNC.DEFER_BLOCKING 0x0 ;  /* 0x0000000000007b1d */ /* 0x000fec0000010000 */
[----:B---3--:R-:W-:Y:S04]  /*38b0*/  STS.U8 [R0+UR5+0xe00], R147 ;  /* 0x000e009300007988 */ /* 0x008fe80008000005 */
[----:B----4-:R-:W-:Y:S04]  /*38c0*/  STS.U8 [R0+UR5+0xc00], R155 ;  /* 0x000c009b00007988 */ /* 0x010fe80008000005 */
[----:B-----5:R-:W-:Y:S04]  /*38d0*/  STS.U8 [R0+UR5+0xa00], R41 ;  /* 0x000a002900007988 */ /* 0x020fe80008000005 */
[----:B------:R-:W-:Y:S04]  /*38e0*/  STS.U8 [R0+UR5+0x800], R39 ;  /* 0x0008002700007988 */ /* 0x000fe80008000005 */
[----:B------:R-:W-:Y:S04]  /*38f0*/  STS.U8 [R0+UR5+0x600], R151 ;  /* 0x0006009700007988 */ /* 0x000fe80008000005 */
[----:B------:R-:W-:Y:S04]  /*3900*/  STS.U8 [R0+UR5+0x400], R154 ;  /* 0x0004009a00007988 */ /* 0x000fe80008000005 */
[----:B------:R-:W-:Y:S04]  /*3910*/  STS.U8 [R0+UR5+0x200], R43 ;  /* 0x0002002b00007988 */ /* 0x000fe80008000005 */
[----:B------:R-:W-:Y:S04]  /*3920*/  STS.U8 [R0+UR5], R169 ;  /* 0x000000a900007988 */ /* 0x000fe80008000005 */
[----:B------:R-:W-:Y:S04]  /*3930*/  STS.U8 [R104+UR5+0x80], R167 ;  /* 0x000080a768007988 */ /* 0x000fe80008000005 */
[----:B------:R-:W-:Y:S04]  /*3940*/  STS.U8 [R104+UR5+0x280], R159 ;  /* 0x0002809f68007988 */ /* 0x000fe80008000005 */
[----:B------:R-:W-:Y:S04]  /*3950*/  STS.U8 [R104+UR5+0x480], R161 ;  /* 0x000480a168007988 */ /* 0x000fe80008000005 */
[----:B------:R-:W-:Y:S04]  /*3960*/  STS.U8 [R104+UR5+0x680], R158 ;  /* 0x0006809e68007988 */ /* 0x000fe80008000005 */
[----:B------:R-:W-:Y:S04]  /*3970*/  STS.U8 [R104+UR5+0x880], R165 ;  /* 0x000880a568007988 */ /* 0x000fe80008000005 */
[----:B------:R-:W-:Y:S04]  /*3980*/  STS.U8 [R104+UR5+0xa80], R157 ;  /* 0x000a809d68007988 */ /* 0x000fe80008000005 */
[----:B------:R-:W-:Y:S04]  /*3990*/  STS.U8 [R104+UR5+0xc80], R37 ;  /* 0x000c802568007988 */ /* 0x000fe80008000005 */
[----:B------:R-:W-:Y:S04]  /*39a0*/  STS.U8 [R104+UR5+0xe80], R156 ;  /* 0x000e809c68007988 */ /* 0x000fe80008000005 */
[----:B--2---:R-:W-:Y:S04]  /*39b0*/  STS.U8 [R105+UR5+0x100], R168 ;  /* 0x000100a869007988 */ /* 0x004fe80008000005 */
        /* <DEDUP_REMOVED lines=14> */
[----:B------:R-:W-:Y:S01]  /*3aa0*/  STS.U8 [R106+UR5+0xf80], R164 ;  /* 0x000f80a46a007988 */ /* 0x000fe20008000005 */
[----:B------:R-:W-:Y:S06]  /*3ab0*/  BAR.SYNC.DEFER_BLOCKING 0x0 ;  /* 0x0000000000007b1d */ /* 0x000fec0000010000 */
[----:B------:R-:W2:Y:S04]  /*3ac0*/  LDSM.16.M88.4 R36, [R89] ;  /* 0x000000005924783b */ /* 0x000ea80000000200 */
[----:B------:R-:W3:Y:S01]  /*3ad0*/  LDSM.16.M88.4 R40, [R89+0x800] ;  /* 0x000800005928783b */ /* 0x000ee20000000200 */
[----:B0-----:R-:W-:-:S02]  /*3ae0*/  IMAD R44, R45, 0x100, R44 ;  /* 0x000001002d2c7824 */ /* 0x001fc400078e022c */
[----:B-1----:R-:W-:Y:S02]  /*3af0*/  IMAD R46, R47, 0x100, R46 ;  /* 0x000001002f2e7824 */ /* 0x002fe400078e022e */
[----:B------:R-:W-:Y:S02]  /*3b00*/  IMAD R45, R91, 0x100, R90 ;  /* 0x000001005b2d7824 */ /* 0x000fe400078e025a */
[----:B------:R-:W-:Y:S01]  /*3b10*/  IMAD R47, R95, 0x100, R94 ;  /* 0x000001005f2f7824 */ /* 0x000fe200078e025e */
[----:B------:R-:W-:Y:S02]  /*3b20*/  F2FP.F16.E4M3.UNPACK_B R44, R44 ;  /* 0x0000002cff2c723e */ /* 0x000fe400020006ff */
[----:B------:R-:W-:Y:S02]  /*3b30*/  F2FP.F16.E4M3.UNPACK_B R46, R46 ;  /* 0x0000002eff2e723e */ /* 0x000fe400020006ff */
[----:B------:R-:W-:Y:S02]  /*3b40*/  F2FP.F16.E4M3.UNPACK_B R45, R45 ;  /* 0x0000002dff2d723e */ /* 0x000fe400020006ff */
[----:B------:R-:W-:Y:S01]  /*3b50*/  F2FP.F16.E4M3.UNPACK_B R47, R47 ;  /* 0x0000002fff2f723e */ /* 0x000fe200020006ff */
[----:B------:R-:W-:-:S02]  /*3b60*/  IMAD R137, R140, 0x100, R137 ;  /* 0x000001008c897824 */ /* 0x000fc400078e0289 */
[----:B------:R-:W-:Y:S02]  /*3b70*/  IMAD R139, R142, 0x100, R139 ;  /* 0x000001008e8b7824 */ /* 0x000fe400078e028b */
[----:B------:R-:W-:Y:S02]  /*3b80*/  IMAD R141, R144, 0x100, R141 ;  /* 0x00000100908d7824 */ /* 0x000fe400078e028d */
[----:B------:R-:W-:Y:S01]  /*3b90*/  IMAD R143, R146, 0x100, R143 ;  /* 0x00000100928f7824 */ /* 0x000fe200078e028f */
[----:B--2---:R-:W-:Y:S02]  /*3ba0*/  F2FP.F16.E4M3.UNPACK_B R94, R36 ;  /* 0x00000024ff5e723e */ /* 0x004fe400020006ff */
[----:B------:R-:W-:Y:S02]  /*3bb0*/  F2FP.F16.E4M3.UNPACK_B R95, R37 ;  /* 0x00000025ff5f723e */ /* 0x000fe400020006ff */
[----:B---3--:R-:W-:Y:S02]  /*3bc0*/  F2FP.F16.E4M3.UNPACK_B R90, R40 ;  /* 0x00000028ff5a723e */ /* 0x008fe400020006ff */
[----:B------:R-:W-:-:S03]  /*3bd0*/  F2FP.F16.E4M3.UNPACK_B R91, R41 ;  /* 0x00000029ff5b723e */ /* 0x000fc600020006ff */
[C---:B------:R-:W-:Y:S08]  /*3be0*/  HMMA.16816.F32 R52, R44.reuse, R94, R52 ;  /* 0x0000005e2c34723c */ /* 0x040ff00000001834 */
[----:B------:R-:W-:Y:S01]  /*3bf0*/  HMMA.16816.F32 R48, R44, R90, R48 ;  /* 0x0000005a2c30723c */ /* 0x000fe20000001830 */
[----:B------:R-:W-:Y:S02]  /*3c00*/  F2FP.F16.E4M3.UNPACK_B R44, R137 ;  /* 0x00000089ff2c723e */ /* 0x000fe400020006ff */
[----:B------:R-:W-:-:S02]  /*3c10*/  F2FP.F16.E4M3.UNPACK_B R46, R139 ;  /* 0x0000008bff2e723e */ /* 0x000fc400020006ff */
[----:B------:R-:W-:Y:S02]  /*3c20*/  F2FP.F16.E4M3.UNPACK_B R45, R141 ;  /* 0x0000008dff2d723e */ /* 0x000fe400020006ff */
[----:B------:R-:W-:Y:S02]  /*3c30*/  F2FP.F16.E4M3.UNPACK_B R47, R143 ;  /* 0x0000008fff2f723e */ /* 0x000fe400020006ff */
[----:B------:R-:W-:Y:S02]  /*3c40*/  F2FP.F16.E4M3.UNPACK_B R36, R36.H1 ;  /* 0x00000024ff24723e */ /* 0x000fe400030006ff */
[----:B------:R-:W-:Y:S02]  /*3c50*/  F2FP.F16.E4M3.UNPACK_B R37, R37.H1 ;  /* 0x00000025ff25723e */ /* 0x000fe400030006ff */
[----:B------:R-:W-:Y:S02]  /*3c60*/  F2FP.F16.E4M3.UNPACK_B R40, R40.H1 ;  /* 0x00000028ff28723e */ /* 0x000fe400030006ff */
[----:B------:R-:W-:-:S03]  /*3c70*/  F2FP.F16.E4M3.UNPACK_B R41, R41.H1 ;  /* 0x00000029ff29723e */ /* 0x000fc600030006ff */
[C---:B------:R-:W-:Y:S08]  /*3c80*/  HMMA.16816.F32 R52, R44.reuse, R36, R52 ;  /* 0x000000242c34723c */ /* 0x040ff00000001834 */
[----:B------:R-:W-:Y:S01]  /*3c90*/  HMMA.16816.F32 R48, R44, R40, R48 ;  /* 0x000000282c30723c */ /* 0x000fe20000001830 */
[----:B------:R-:W-:Y:S02]  /*3ca0*/  IMAD R129, R132, 0x100, R129 ;  /* 0x0000010084817824 */ /* 0x000fe400078e0281 */
[----:B------:R-:W-:-:S02]  /*3cb0*/  IMAD R131, R134, 0x100, R131 ;  /* 0x0000010086837824 */ /* 0x000fc400078e0283 */
[----:B------:R-:W-:Y:S02]  /*3cc0*/  IMAD R133, R136, 0x100, R133 ;  /* 0x0000010088857824 */ /* 0x000fe400078e0285 */
[----:B------:R-:W-:Y:S01]  /*3cd0*/  IMAD R135, R138, 0x100, R135 ;  /* 0x000001008a877824 */ /* 0x000fe200078e0287 */
[----:B------:R-:W-:Y:S02]  /*3ce0*/  F2FP.F16.E4M3.UNPACK_B R44, R129 ;  /* 0x00000081ff2c723e */ /* 0x000fe400020006ff */
[----:B------:R-:W-:Y:S02]  /*3cf0*/  F2FP.F16.E4M3.UNPACK_B R46, R131 ;  /* 0x00000083ff2e723e */ /* 0x000fe400020006ff */
[----:B------:R-:W-:Y:S02]  /*3d00*/  F2FP.F16.E4M3.UNPACK_B R45, R133 ;  /* 0x00000085ff2d723e */ /* 0x000fe400020006ff */
[----:B------:R-:W-:Y:S02]  /*3d10*/  F2FP.F16.E4M3.UNPACK_B R47, R135 ;  /* 0x00000087ff2f723e */ /* 0x000fe400020006ff */
[----:B------:R-:W-:-:S02]  /*3d20*/  F2FP.F16.E4M3.UNPACK_B R40, R38 ;  /* 0x00000026ff28723e */ /* 0x000fc400020006ff */
[----:B------:R-:W-:Y:S02]  /*3d30*/  F2FP.F16.E4M3.UNPACK_B R41, R39 ;  /* 0x00000027ff29723e */ /* 0x000fe400020006ff */
[----:B------:R-:W-:Y:S02]  /*3d40*/  F2FP.F16.E4M3.UNPACK_B R36, R42 ;  /* 0x0000002aff24723e */ /* 0x000fe400020006ff */
[----:B------:R-:W-:-:S03]  /*3d50*/  F2FP.F16.E4M3.UNPACK_B R37, R43 ;  /* 0x0000002bff25723e */ /* 0x000fc600020006ff */
[C---:B------:R-:W-:Y:S08]  /*3d60*/  HMMA.16816.F32 R52, R44.reuse, R40, R52 ;  /* 0x000000282c34723c */ /* 0x040ff00000001834 */
[----:B------:R-:W-:Y:S01]  /*3d70*/  HMMA.16816.F32 R48, R44, R36, R48 ;  /* 0x000000242c30723c */ /* 0x000fe20000001830 */
[----:B------:R-:W-:Y:S02]  /*3d80*/  IMAD R121, R124, 0x100, R121 ;  /* 0x000001007c797824 */ /* 0x000fe400078e0279 */
[----:B------:R-:W-:-:S02]  /*3d90*/  IMAD R123, R126, 0x100, R123 ;  /* 0x000001007e7b7824 */ /* 0x000fc400078e027b */
[----:B------:R-:W-:Y:S02]  /*3da0*/  IMAD R125, R128, 0x100, R125 ;  /* 0x00000100807d7824 */ /* 0x000fe400078e027d */
[----:B------:R-:W-:Y:S01]  /*3db0*/  IMAD R127, R130, 0x100, R127 ;  /* 0x00000100827f7824 */ /* 0x000fe200078e027f */
[----:B------:R-:W-:Y:S02]  /*3dc0*/  F2FP.F16.E4M3.UNPACK_B R40, R38.H1 ;  /* 0x00000026ff28723e */ /* 0x000fe400030006ff */
[----:B------:R-:W-:Y:S02]  /*3dd0*/  F2FP.F16.E4M3.UNPACK_B R41, R39.H1 ;  /* 0x00000027ff29723e */ /* 0x000fe400030006ff */
[----:B------:R-:W-:Y:S02]  /*3de0*/  F2FP.F16.E4M3.UNPACK_B R36, R121 ;  /* 0x00000079ff24723e */ /* 0x000fe400020006ff */
[----:B------:R-:W-:Y:S02]  /*3df0*/  F2FP.F16.E4M3.UNPACK_B R38, R123 ;  /* 0x0000007bff26723e */ /* 0x000fe400020006ff */
[----:B------:R-:W-:-:S02]  /*3e00*/  F2FP.F16.E4M3.UNPACK_B R37, R125 ;  /* 0x0000007dff25723e */ /* 0x000fc400020006ff */
[----:B------:R-:W-:Y:S02]  /*3e10*/  F2FP.F16.E4M3.UNPACK_B R39, R127 ;  /* 0x0000007fff27723e */ /* 0x000fe400020006ff */
[----:B------:R-:W-:Y:S02]  /*3e20*/  F2FP.F16.E4M3.UNPACK_B R42, R42.H1 ;  /* 0x0000002aff2a723e */ /* 0x000fe400030006ff */
[----:B------:R-:W-:Y:S02]  /*3e30*/  F2FP.F16.E4M3.UNPACK_B R43, R43.H1 ;  /* 0x0000002bff2b723e */ /* 0x000fe400030006ff */
[----:B------:R-:W-:Y:S02]  /*3e40*/  IADD3 R88, P1, PT, R88, UR4, RZ ;  /* 0x0000000458587c10 */ /* 0x000fe4000ff3e0ff */
[----:B------:R-:W-:Y:S02]  /*3e50*/  IADD3 R87, P2, PT, R87, UR4, RZ ;  /* 0x0000000457577c10 */ /* 0x000fe4000ff5e0ff */
[----:B------:R-:W-:-:S02]  /*3e60*/  IADD3 R86, P3, PT, R86, UR4, RZ ;  /* 0x0000000456567c10 */ /* 0x000fc4000ff7e0ff */
[----:B------:R-:W-:Y:S02]  /*3e70*/  IADD3 R85, P4, PT, R85, UR4, RZ ;  /* 0x0000000455557c10 */ /* 0x000fe4000ff9e0ff */
[----:B------:R-:W-:Y:S02]  /*3e80*/  IADD3 R84, P5, PT, R84, UR4, RZ ;  /* 0x0000000454547c10 */ /* 0x000fe4000ffbe0ff */
[----:B------:R-:W-:Y:S02]  /*3e90*/  IADD3.X R81, PT, PT, R81, UR10, RZ, P1, !PT ;  /* 0x0000000a51517c10 */ /* 0x000fe40008ffe4ff */
[----:B------:R-:W-:Y:S02]  /*3ea0*/  IADD3.X R79, PT, PT, R79, UR10, RZ, P2, !PT ;  /* 0x0000000a4f4f7c10 */ /* 0x000fe400097fe4ff */
[----:B------:R-:W-:Y:S02]  /*3eb0*/  IADD3.X R77, PT, PT, R77, UR10, RZ, P3, !PT ;  /* 0x0000000a4d4d7c10 */ /* 0x000fe40009ffe4ff */
[----:B------:R-:W-:-:S02]  /*3ec0*/  IADD3.X R75, PT, PT, R75, UR10, RZ, P4, !PT ;  /* 0x0000000a4b4b7c10 */ /* 0x000fc4000a7fe4ff */
[----:B------:R-:W-:Y:S01]  /*3ed0*/  IADD3.X R73, PT, PT, R73, UR10, RZ, P5, !PT ;  /* 0x0000000a49497c10 */ /* 0x000fe2000affe4ff */
[C---:B------:R-:W-:Y:S01]  /*3ee0*/  HMMA.16816.F32 R52, R36.reuse, R40, R52 ;  /* 0x000000282434723c */ /* 0x040fe20000001834 */
[----:B------:R-:W-:Y:S02]  /*3ef0*/  IADD3 R83, P6, PT, R83, UR4, RZ ;  /* 0x0000000453537c10 */ /* 0x000fe4000ffde0ff */
[----:B------:R-:W-:Y:S02]  /*3f00*/  IADD3 R82, P0, PT, R82, UR4, RZ ;  /* 0x0000000452527c10 */ /* 0x000fe4000ff1e0ff */
[----:B------:R-:W-:Y:S02]  /*3f10*/  IADD3 R80, P1, PT, R80, UR4, RZ ;  /* 0x0000000450507c10 */ /* 0x000fe4000ff3e0ff */
[----:B------:R-:W-:Y:S01]  /*3f20*/  IADD3 R78, P2, PT, R78, UR4, RZ ;  /* 0x000000044e4e7c10 */ /* 0x000fe2000ff5e0ff */
[----:B------:R-:W-:Y:S01]  /*3f30*/  HMMA.16816.F32 R48, R36, R42, R48 ;  /* 0x0000002a2430723c */ /* 0x000fe20000001830 */
[----:B------:R-:W-:-:S02]  /*3f40*/  IADD3 R76, P3, PT, R76, UR4, RZ ;  /* 0x000000044c4c7c10 */ /* 0x000fc4000ff7e0ff */
[----:B------:R-:W-:Y:S02]  /*3f50*/  IADD3 R74, P4, PT, R74, UR4, RZ ;  /* 0x000000044a4a7c10 */ /* 0x000fe4000ff9e0ff */
[----:B------:R-:W-:Y:S01]  /*3f60*/  IADD3 R72, P5, PT, R72, UR4, RZ ;  /* 0x0000000448487c10 */ /* 0x000fe2000ffbe0ff */
[----:B------:R-:W-:Y:S01]  /*3f70*/  UIADD3 UR6, UPT, UPT, UR6, -0x1, URZ ;  /* 0xffffffff06067890 */ /* 0x000fe2000fffe0ff */
[----:B------:R-:W-:Y:S02]  /*3f80*/  IADD3.X R71, PT, PT, R71, UR10, RZ, P6, !PT ;  /* 0x0000000a47477c10 */ /* 0x000fe4000b7fe4ff */
[----:B------:R-:W-:Y:S02]  /*3f90*/  IADD3.X R69, PT, PT, R69, UR10, RZ, P0, !PT ;  /* 0x0000000a45457c10 */ /* 0x000fe400087fe4ff */
[----:B------:R-:W-:Y:S02]  /*3fa0*/  IADD3.X R67, PT, PT, R67, UR10, RZ, P1, !PT ;  /* 0x0000000a43437c10 */ /* 0x000fe40008ffe4ff */
[----:B------:R-:W-:-:S02]  /*3fb0*/  IADD3.X R65, PT, PT, R65, UR10, RZ, P2, !PT ;  /* 0x0000000a41417c10 */ /* 0x000fc400097fe4ff */
[----:B------:R-:W-:Y:S02]  /*3fc0*/  IADD3.X R63, PT, PT, R63, UR10, RZ, P3, !PT ;  /* 0x0000000a3f3f7c10 */ /* 0x000fe40009ffe4ff */
[----:B------:R-:W-:Y:S02]  /*3fd0*/  IADD3.X R61, PT, PT, R61, UR10, RZ, P4, !PT ;  /* 0x0000000a3d3d7c10 */ /* 0x000fe4000a7fe4ff */
[----:B------:R-:W-:Y:S02]  /*3fe0*/  IADD3.X R59, PT, PT, R59, UR10, RZ, P5, !PT ;  /* 0x0000000a3b3b7c10 */ /* 0x000fe4000affe4ff */
[----:B------:R-:W-:Y:S02]  /*3ff0*/  IADD3 R70, P6, PT, R70, UR4, RZ ;  /* 0x0000000446467c10 */ /* 0x000fe4000ffde0ff */
[----:B------:R-:W-:Y:S02]  /*4000*/  IADD3 R68, P0, PT, R68, UR4, RZ ;  /* 0x0000000444447c10 */ /* 0x000fe4000ff1e0ff */
[----:B------:R-:W-:-:S02]  /*4010*/  IADD3 R66, P1, PT, R66, UR4, RZ ;  /* 0x0000000442427c10 */ /* 0x000fc4000ff3e0ff */
[----:B------:R-:W-:Y:S02]  /*4020*/  IADD3 R64, P2, PT, R64, UR4, RZ ;  /* 0x0000000440407c10 */ /* 0x000fe4000ff5e0ff */
[----:B------:R-:W-:Y:S02]  /*4030*/  IADD3 R62, P3, PT, R62, UR4, RZ ;  /* 0x000000043e3e7c10 */ /* 0x000fe4000ff7e0ff */
[----:B------:R-:W-:Y:S02]  /*4040*/  IADD3 R60, P4, PT, R60, UR4, RZ ;  /* 0x000000043c3c7c10 */ /* 0x000fe4000ff9e0ff */
[----:B------:R-:W-:Y:S01]  /*4050*/  IADD3 R58, P5, PT, R58, UR4, RZ ;  /* 0x000000043a3a7c10 */ /* 0x000fe2000ffbe0ff */
[----:B------:R-:W-:Y:S01]  /*4060*/  UISETP.NE.U32.AND UP0, UPT, UR6, URZ, UPT ;  /* 0x000000ff0600728c */ /* 0x000fe2000bf05070 */
[----:B------:R-:W-:Y:S02]  /*4070*/  IADD3.X R57, PT, PT, R57, UR10, RZ, P6, !PT ;  /* 0x0000000a39397c10 */ /* 0x000fe4000b7fe4ff */
[----:B------:R-:W-:-:S02]  /*4080*/  IADD3.X R35, PT, PT, R35, UR10, RZ, P0, !PT ;  /* 0x0000000a23237c10 */ /* 0x000fc400087fe4ff */
[----:B------:R-:W-:Y:S02]  /*4090*/  IADD3.X R33, PT, PT, R33, UR10, RZ, P1, !PT ;  /* 0x0000000a21217c10 */ /* 0x000fe40008ffe4ff */
[----:B------:R-:W-:Y:S02]  /*40a0*/  IADD3.X R31, PT, PT, R31, UR10, RZ, P2, !PT ;  /* 0x0000000a1f1f7c10 */ /* 0x000fe400097fe4ff */
[----:B------:R-:W-:Y:S02]  /*40b0*/  IADD3.X R29, PT, PT, R29, UR10, RZ, P3, !PT ;  /* 0x0000000a1d1d7c10 */ /* 0x000fe40009ffe4ff */
[----:B------:R-:W-:Y:S02]  /*40c0*/  IADD3.X R27, PT, PT, R27, UR10, RZ, P4, !PT ;  /* 0x0000000a1b1b7c10 */ /* 0x000fe4000a7fe4ff */
[----:B------:R-:W-:Y:S02]  /*40d0*/  IADD3.X R25, PT, PT, R25, UR10, RZ, P5, !PT ;  /* 0x0000000a19197c10 */ /* 0x000fe4000affe4ff */
[----:B------:R-:W-:-:S02]  /*40e0*/  IADD3 R56, P6, PT, R56, UR4, RZ ;  /* 0x0000000438387c10 */ /* 0x000fc4000ffde0ff */
[----:B------:R-:W-:Y:S02]  /*40f0*/  IADD3 R34, P0, PT, R34, UR4, RZ ;  /* 0x0000000422227c10 */ /* 0x000fe4000ff1e0ff */
[----:B------:R-:W-:Y:S02]  /*4100*/  IADD3 R32, P1, PT, R32, UR4, RZ ;  /* 0x0000000420207c10 */ /* 0x000fe4000ff3e0ff */
[----:B------:R-:W-:Y:S02]  /*4110*/  IADD3 R30, P2, PT, R30, UR4, RZ ;  /* 0x000000041e1e7c10 */ /* 0x000fe4000ff5e0ff */
[----:B------:R-:W-:Y:S02]  /*4120*/  IADD3 R28, P3, PT, R28, UR4, RZ ;  /* 0x000000041c1c7c10 */ /* 0x000fe4000ff7e0ff */
[----:B------:R-:W-:Y:S02]  /*4130*/  IADD3 R26, P4, PT, R26, UR4, RZ ;  /* 0x000000041a1a7c10 */ /* 0x000fe4000ff9e0ff */
[----:B------:R-:W-:-:S02]  /*4140*/  IADD3 R24, P5, PT, R24, UR4, RZ ;  /* 0x0000000418187c10 */ /* 0x000fc4000ffbe0ff */
[----:B------:R-:W-:Y:S02]  /*4150*/  IADD3.X R23, PT, PT, R23, UR10, RZ, P6, !PT ;  /* 0x0000000a17177c10 */ /* 0x000fe4000b7fe4ff */
[----:B------:R-:W-:Y:S02]  /*4160*/  IADD3.X R21, PT, PT, R21, UR10, RZ, P0, !PT ;  /* 0x0000000a15157c10 */ /* 0x000fe400087fe4ff */
[----:B------:R-:W-:Y:S02]  /*4170*/  IADD3.X R19, PT, PT, R19, UR10, RZ, P1, !PT ;  /* 0x0000000a13137c10 */ /* 0x000fe40008ffe4ff */
[----:B------:R-:W-:Y:S02]  /*4180*/  IADD3.X R17, PT, PT, R17, UR10, RZ, P2, !PT ;  /* 0x0000000a11117c10 */ /* 0x000fe400097fe4ff */
[----:B------:R-:W-:Y:S02]  /*4190*/  IADD3.X R15, PT, PT, R15, UR10, RZ, P3, !PT ;  /* 0x0000000a0f0f7c10 */ /* 0x000fe40009ffe4ff */
[----:B------:R-:W-:-:S02]  /*41a0*/  IADD3.X R13, PT, PT, R13, UR10, RZ, P4, !PT ;  /* 0x0000000a0d0d7c10 */ /* 0x000fc4000a7fe4ff */
[----:B------:R-:W-:Y:S02]  /*41b0*/  IADD3.X R11, PT, PT, R11, UR10, RZ, P5, !PT ;  /* 0x0000000a0b0b7c10 */ /* 0x000fe4000affe4ff */
[----:B------:R-:W-:Y:S02]  /*41c0*/  IADD3 R22, P6, PT, R22, UR4, RZ ;  /* 0x0000000416167c10 */ /* 0x000fe4000ffde0ff */
[----:B------:R-:W-:Y:S02]  /*41d0*/  IADD3 R20, P0, PT, R20, UR4, RZ ;  /* 0x0000000414147c10 */ /* 0x000fe4000ff1e0ff */
[----:B------:R-:W-:Y:S02]  /*41e0*/  IADD3 R18, P1, PT, R18, UR4, RZ ;  /* 0x0000000412127c10 */ /* 0x000fe4000ff3e0ff */
[----:B------:R-:W-:Y:S02]  /*41f0*/  IADD3 R16, P2, PT, R16, UR4, RZ ;  /* 0x0000000410107c10 */ /* 0x000fe4000ff5e0ff */
[----:B------:R-:W-:-:S02]  /*4200*/  IADD3 R14, P3, PT, R14, UR4, RZ ;  /* 0x000000040e0e7c10 */ /* 0x000fc4000ff7e0ff */
[----:B------:R-:W-:Y:S02]  /*4210*/  IADD3 R12, P4, PT, R12, UR4, RZ ;  /* 0x000000040c0c7c10 */ /* 0x000fe4000ff9e0ff */
[----:B------:R-:W-:Y:S02]  /*4220*/  IADD3 R10, P5, PT, R107, R10, RZ ;  /* 0x0000000a6b0a7210 */ /* 0x000fe40007fbe0ff */
[----:B------:R-:W-:Y:S02]  /*4230*/  IADD3.X R9, PT, PT, R9, UR10, RZ, P6, !PT ;  /* 0x0000000a09097c10 */ /* 0x000fe4000b7fe4ff */
[----:B------:R-:W-:Y:S02]  /*4240*/  IADD3.X R8, PT, PT, R8, UR10, RZ, P0, !PT ;  /* 0x0000000a08087c10 */ /* 0x000fe400087fe4ff */
[----:B------:R-:W-:Y:S02]  /*4250*/  IADD3.X R7, PT, PT, R7, UR10, RZ, P1, !PT ;  /* 0x0000000a07077c10 */ /* 0x000fe40008ffe4ff */
[----:B------:R-:W-:-:S02]  /*4260*/  IADD3.X R6, PT, PT, R6, UR10, RZ, P2, !PT ;  /* 0x0000000a06067c10 */ /* 0x000fc400097fe4ff */
[----:B------:R-:W-:Y:S02]  /*4270*/  IADD3.X R5, PT, PT, R5, UR10, RZ, P3, !PT ;  /* 0x0000000a05057c10 */ /* 0x000fe40009ffe4ff */
[----:B------:R-:W-:Y:S02]  /*4280*/  IADD3.X R4, PT, PT, R4, UR10, RZ, P4, !PT ;  /* 0x0000000a04047c10 */ /* 0x000fe4000a7fe4ff */
[----:B------:R-:W-:Y:S01]  /*4290*/  LEA.HI.X.SX32 R3, R107, R3, 0x1, P5 ;  /* 0x000000036b037211 */ /* 0x000fe200028f0eff */
[----:B------:R-:W-:Y:S01]  /*42a0*/  UIADD3 UR7, UPT, UPT, UR7, -0x40, URZ ;  /* 0xffffffc007077890 */ /* 0x000fe2000fffe0ff */
[----:B------:R-:W-:Y:S11]  /*42b0*/  BRA.U UP0, `(.L_x_1) ;  /* 0xffffffe9002c7547 */ /* 0x000ff6000b83ffff */
.L_x_0:
[----:B------:R-:W0:Y:S01]  /*42c0*/  S2UR UR5, SR_CgaCtaId ;  /* 0x00000000000579c3 */ /* 0x000e220000008800 */
[----:B------:R-:W-:Y:S01]  /*42d0*/  SHF.R.U32.HI R2, RZ, 0x4, R98 ;  /* 0x00000004ff027819 */ /* 0x000fe20000011662 */
[----:B------:R-:W-:-:S06]  /*42e0*/  IMAD.SHL.U32 R0, R98, 0x20, RZ ;  /* 0x0000002062007824 */ /* 0x000fcc00078e00ff */
[----:B------:R-:W-:Y:S01]  /*42f0*/  BAR.SYNC.DEFER_BLOCKING 0x0 ;  /* 0x0000000000007b1d */ /* 0x000fe20000010000 */
[C---:B------:R-:W-:Y:S01]  /*4300*/  LOP3.LUT R7, R98.reuse, 0x40, RZ, 0xc0, !PT ;  /* 0x0000004062077812 */ /* 0x040fe200078ec0ff */
[C---:B------:R-:W-:Y:S01]  /*4310*/  IMAD.SHL.U32 R5, R98.reuse, 0x4, RZ ;  /* 0x0000000462057824 */ /* 0x040fe200078e00ff */
[----:B------:R-:W-:Y:S01]  /*4320*/  LOP3.LUT R3, R98, 0x1c, RZ, 0xc0, !PT ;  /* 0x0000001c62037812 */ /* 0x000fe200078ec0ff */
[----:B------:R-:W-:Y:S01]  /*4330*/  IMAD.IADD R96, R93, 0x1, R96 ;  /* 0x000000015d607824 */ /* 0x000fe200078e0260 */
[----:B------:R-:W-:Y:S01]  /*4340*/  LOP3.LUT R2, R2, 0x2, RZ, 0xc0, !PT ;  /* 0x0000000202027812 */ /* 0x000fe200078ec0ff */
[----:B------:R-:W-:Y:S01]  /*4350*/  UMOV UR4, 0x400 ;  /* 0x0000040000047882 */ /* 0x000fe20000000000 */
[----:B------:R-:W-:Y:S01]  /*4360*/  LOP3.LUT R4, R0, 0x300, RZ, 0xc0, !PT ;  /* 0x0000030000047812 */ /* 0x000fe200078ec0ff */
[----:B------:R-:W1:Y:S01]  /*4370*/  LDCU.128 UR12, c[0x0][0x390] ;  /* 0x00007200ff0c77ac */ /* 0x000e620008000c00 */
[----:B------:R-:W-:Y:S01]  /*4380*/  LOP3.LUT R3, R3, 0x60, R0, 0xf8, !PT ;  /* 0x0000006003037812 */ /* 0x000fe200078ef800 */
[----:B------:R-:W-:Y:S01]  /*4390*/  IMAD R2, R7, 0x2, R2 ;  /* 0x0000000207027824 */ /* 0x000fe200078e0202 */
[----:B------:R-:W-:Y:S01]  /*43a0*/  LOP3.LUT R5, R4, 0x7c, R5, 0xf8, !PT ;  /* 0x0000007c04057812 */ /* 0x000fe200078ef805 */
[----:B------:R-:W2:Y:S01]  /*43b0*/  LDCU UR6, c[0x0][0x3b8] ;  /* 0x00007700ff0677ac */ /* 0x000ea20008000800 */
[----:B------:R-:W-:Y:S01]  /*43c0*/  F2FP.SATFINITE.E4M3.F32.PACK_AB_MERGE_C R52, R53, R52, RZ ;  /* 0x000000343534723e */ /* 0x000fe200048070ff */
[----:B------:R-:W-:Y:S01]  /*43d0*/  IMAD.IADD R4, R2, 0x1, R3 ;  /* 0x0000000102047824 */ /* 0x000fe200078e0203 */
[----:B------:R-:W-:-:S02]  /*43e0*/  F2FP.SATFINITE.E4M3.F32.PACK_AB_MERGE_C R49, R49, R48, RZ ;  /* 0x000000303131723e */ /* 0x000fc400048070ff */
[----:B------:R-:W-:Y:S02]  /*43f0*/  F2FP.SATFINITE.E4M3.F32.PACK_AB_MERGE_C R54, R55, R54, RZ ;  /* 0x000000363736723e */ /* 0x000fe400048070ff */
[----:B------:R-:W-:Y:S02]  /*4400*/  F2FP.SATFINITE.E4M3.F32.PACK_AB_MERGE_C R51, R51, R50, RZ ;  /* 0x000000323333723e */ /* 0x000fe400048070ff */
[----:B------:R-:W-:Y:S01]  /*4410*/  LOP3.LUT R98, R5, 0x60, R98, 0x78, !PT ;  /* 0x0000006005627812 */ /* 0x000fe200078e7862 */
[----:B0-----:R-:W-:Y:S01]  /*4420*/  ULEA UR4, UR5, UR4, 0x18 ;  /* 0x0000000405047291 */ /* 0x001fe2000f8ec0ff */
[----:B------:R-:W-:Y:S01]  /*4430*/  LOP3.LUT R0, R52, 0xffff, RZ, 0xc0, !PT ;  /* 0x0000ffff34007812 */ /* 0x000fe200078ec0ff */
[----:B------:R-:W0:Y:S01]  /*4440*/  LDCU UR5, c[0x0][0x3b4] ;  /* 0x00007680ff0577ac */ /* 0x000e220008000800 */
[----:B------:R-:W-:Y:S02]  /*4450*/  LOP3.LUT R3, R49, 0xffff, RZ, 0xc0, !PT ;  /* 0x0000ffff31037812 */ /* 0x000fe400078ec0ff */
[----:B------:R-:W-:-:S02]  /*4460*/  LOP3.LUT R2, R54, 0xffff, RZ, 0xc0, !PT ;  /* 0x0000ffff36027812 */ /* 0x000fc400078ec0ff */
[----:B------:R-:W-:Y:S01]  /*4470*/  LOP3.LUT R5, R51, 0xffff, RZ, 0xc0, !PT ;  /* 0x0000ffff33057812 */ /* 0x000fe200078ec0ff */
[----:B--2---:R-:W-:Y:S01]  /*4480*/  IMAD R14, R96, UR6, RZ ;  /* 0x00000006600e7c24 */ /* 0x004fe2000f8e02ff */
[----:B------:R-:W-:Y:S02]  /*4490*/  SHF.R.U32.HI R0, RZ, 0x8, R0 ;  /* 0x00000008ff007819 */ /* 0x000fe40000011600 */
[----:B------:R-:W-:Y:S02]  /*44a0*/  SHF.R.U32.HI R3, RZ, 0x8, R3 ;  /* 0x00000008ff037819 */ /* 0x000fe40000011603 */
[----:B------:R-:W-:Y:S02]  /*44b0*/  SHF.R.U32.HI R2, RZ, 0x8, R2 ;  /* 0x00000008ff027819 */ /* 0x000fe40000011602 */
[----:B------:R-:W-:Y:S02]  /*44c0*/  SHF.R.U32.HI R5, RZ, 0x8, R5 ;  /* 0x00000008ff057819 */ /* 0x000fe40000011605 */
[----:B------:R-:W-:-:S02]  /*44d0*/  PRMT R49, R49, 0x7604, R52 ;  /* 0x0000760431317816 */ /* 0x000fc40000000034 */
[----:B------:R-:W-:Y:S02]  /*44e0*/  PRMT R7, R3, 0x7604, R0 ;  /* 0x0000760403077816 */ /* 0x000fe40000000000 */
[----:B------:R-:W-:Y:S01]  /*44f0*/  PRMT R6, R5, 0x7604, R2 ;  /* 0x0000760405067816 */ /* 0x000fe20000000002 */
[----:B------:R-:W-:Y:S01]  /*4500*/  STS.U16 [R4+UR4], R49 ;  /* 0x0000003104007988 */ /* 0x000fe20008000404 */
[C---:B------:R-:W-:Y:S02]  /*4510*/  LOP3.LUT R0, R4.reuse, 0x40, RZ, 0x3c, !PT ;  /* 0x0000004004007812 */ /* 0x040fe400078e3cff */
[----:B------:R-:W-:Y:S02]  /*4520*/  PRMT R51, R51, 0x7604, R54 ;  /* 0x0000760433337816 */ /* 0x000fe40000000036 */
[C---:B------:R-:W-:Y:S01]  /*4530*/  LOP3.LUT R2, R4.reuse, 0x20, RZ, 0x3c, !PT ;  /* 0x0000002004027812 */ /* 0x040fe200078e3cff */
[----:B------:R-:W-:Y:S01]  /*4540*/  STS.U16 [R0+UR4+0x200], R7 ;  /* 0x0002000700007988 */ /* 0x000fe20008000404 */
[----:B------:R-:W-:-:S02]  /*4550*/  LOP3.LUT R5, R4, 0x60, RZ, 0x3c, !PT ;  /* 0x0000006004057812 */ /* 0x000fc400078e3cff */
[----:B-1----:R-:W-:Y:S01]  /*4560*/  ISETP.GE.AND P0, PT, R97, UR14, PT ;  /* 0x0000000e61007c0c */ /* 0x002fe2000bf06270 */
[----:B------:R1:W-:Y:S01]  /*4570*/  STS.U16 [R2+UR4+0x100], R51 ;  /* 0x0001003302007988 */ /* 0x0003e20008000404 */
[----:B------:R-:W-:Y:S01]  /*4580*/  LOP3.LUT R3, R93, R122, RZ, 0xfc, !PT ;  /* 0x0000007a5d037212 */ /* 0x000fe200078efcff */
[----:B0-----:R-:W-:Y:S01]  /*4590*/  IMAD R97, R97, UR5, RZ ;  /* 0x0000000561617c24 */ /* 0x001fe2000f8e02ff */
[--C-:B------:R-:W-:Y:S01]  /*45a0*/  LOP3.LUT R9, R93, 0x28, R122.reuse, 0xfe, !PT ;  /* 0x000000285d097812 */ /* 0x100fe200078efe7a */
[----:B------:R0:W-:Y:S01]  /*45b0*/  STS.U16 [R5+UR4+0x300], R6 ;  /* 0x0003000605007988 */ /* 0x0001e20008000404 */
[----:B------:R-:W-:Y:S01]  /*45c0*/  BAR.SYNC.DEFER_BLOCKING 0x0 ;  /* 0x0000000000007b1d */ /* 0x000fe20000010000 */
[C---:B------:R-:W-:Y:S01]  /*45d0*/  ISETP.LT.AND P1, PT, R3.reuse, UR15, !P0 ;  /* 0x0000000f03007c0c */ /* 0x040fe2000c721270 */
[----:B------:R-:W-:Y:S01]  /*45e0*/  IMAD R3, R3, UR6, RZ ;  /* 0x0000000603037c24 */ /* 0x000fe2000f8e02ff */
[----:B-1----:R-:W-:Y:S01]  /*45f0*/  LOP3.LUT R2, R93, 0x8, R122, 0xfe, !PT ;  /* 0x000000085d027812 */ /* 0x002fe200078efe7a */
[----:B------:R-:W-:Y:S01]  /*4600*/  IMAD R12, R9, UR6, RZ ;  /* 0x00000006090c7c24 */ /* 0x000fe2000f8e02ff */
[----:B------:R-:W-:-:S02]  /*4610*/  IADD3 R16, P2, PT, R97, UR12, RZ ;  /* 0x0000000c61107c10 */ /* 0x000fc4000ff5e0ff */
[C---:B------:R-:W-:Y:S01]  /*4620*/  ISETP.LT.AND P4, PT, R2.reuse, UR15, !P0 ;  /* 0x0000000f02007c0c */ /* 0x040fe2000c781270 */
[----:B0-----:R-:W-:Y:S01]  /*4630*/  IMAD R5, R2, UR6, RZ ;  /* 0x0000000602057c24 */ /* 0x001fe2000f8e02ff */
[----:B------:R-:W-:Y:S02]  /*4640*/  LEA.HI.X.SX32 R18, R97, UR13, 0x1, P2 ;  /* 0x0000000d61127c11 */ /* 0x000fe400090f0eff */
[-C--:B------:R-:W-:Y:S02]  /*4650*/  IADD3 R2, P2, PT, R3, R16.reuse, RZ ;  /* 0x0000001003027210 */ /* 0x080fe40007f5e0ff */
[C-C-:B------:R-:W-:Y:S02]  /*4660*/  LOP3.LUT R7, R93.reuse, 0x18, R122.reuse, 0xfe, !PT ;  /* 0x000000185d077812 */ /* 0x140fe400078efe7a */
[--C-:B------:R-:W-:Y:S02]  /*4670*/  LOP3.LUT R6, R93, 0x20, R122.reuse, 0xfe, !PT ;  /* 0x000000205d067812 */ /* 0x100fe400078efe7a */
[----:B------:R-:W-:Y:S01]  /*4680*/  IADD3 R4, P3, PT, R5, R16, RZ ;  /* 0x0000001005047210 */ /* 0x000fe20007f7e0ff */
[----:B------:R-:W-:Y:S01]  /*4690*/  IMAD R10, R7, UR6, RZ ;  /* 0x00000006070a7c24 */ /* 0x000fe2000f8e02ff */
[----:B------:R-:W-:Y:S01]  /*46a0*/  LEA.HI.X.SX32 R3, R3, R18, 0x1, P2 ;  /* 0x0000001203037211 */ /* 0x000fe200010f0eff */
[----:B------:R-:W-:Y:S01]  /*46b0*/  IMAD R11, R6, UR6, RZ ;  /* 0x00000006060b7c24 */ /* 0x000fe2000f8e02ff */
[----:B------:R-:W-:-:S02]  /*46c0*/  LOP3.LUT R0, R93, 0x30, R122, 0xfe, !PT ;  /* 0x000000305d007812 */ /* 0x000fc400078efe7a */
[----:B------:R-:W-:Y:S01]  /*46d0*/  LEA.HI.X.SX32 R5, R5, R18, 0x1, P3 ;  /* 0x0000001205057211 */ /* 0x000fe200018f0eff */
[----:B------:R-:W0:Y:S01]  /*46e0*/  LDS R15, [R98+UR4] ;  /* 0x00000004620f7984 */ /* 0x000e220008000800 */
[----:B------:R-:W-:Y:S01]  /*46f0*/  LOP3.LUT R93, R93, 0x10, R122, 0xfe, !PT ;  /* 0x000000105d5d7812 */ /* 0x000fe200078efe7a */
[----:B------:R-:W-:Y:S01]  /*4700*/  IMAD R13, R0, UR6, RZ ;  /* 0x00000006000d7c24 */ /* 0x000fe2000f8e02ff */
[----:B------:R-:W-:Y:S01]  /*4710*/  ISETP.LT.AND P3, PT, R6, UR15, !P0 ;  /* 0x0000000f06007c0c */ /* 0x000fe2000c761270 */
[----:B------:R-:W1:Y:S01]  /*4720*/  LDS R98, [R98+UR4+0x80] ;  /* 0x0000800462627984 */ /* 0x000e620008000800 */
[C---:B------:R-:W-:Y:S01]  /*4730*/  ISETP.LT.AND P5, PT, R93.reuse, UR15, !P0 ;  /* 0x0000000f5d007c0c */ /* 0x040fe2000c7a1270 */
[----:B------:R-:W-:-:S05]  /*4740*/  IMAD R93, R93, UR6, RZ ;  /* 0x000000065d5d7c24 */ /* 0x000fca000f8e02ff */
[----:B------:R-:W-:Y:S02]  /*4750*/  IADD3 R6, P6, PT, R93, R16, RZ ;  /* 0x000000105d067210 */ /* 0x000fe40007fde0ff */
[C---:B0-----:R-:W-:Y:S02]  /*4760*/  PRMT R17, R15.reuse, 0x7770, RZ ;  /* 0x000077700f117816 */ /* 0x041fe400000000ff */
[C---:B------:R-:W-:Y:S02]  /*4770*/  PRMT R19, R15.reuse, 0x7772, RZ ;  /* 0x000077720f137816 */ /* 0x040fe400000000ff */
[C---:B------:R-:W-:Y:S01]  /*4780*/  PRMT R21, R15.reuse, 0x7771, RZ ;  /* 0x000077710f157816 */ /* 0x040fe200000000ff */
[----:B------:R0:W-:Y:S01]  /*4790*/  @P1 STG.E.U8 desc[UR8][R2.64], R17 ;  /* 0x0000001102001986 */ /* 0x0001e2000c101108 */
[----:B------:R-:W-:Y:S02]  /*47a0*/  PRMT R15, R15, 0x7773, RZ ;  /* 0x000077730f0f7816 */ /* 0x000fe400000000ff */
[----:B-1----:R-:W-:Y:S01]  /*47b0*/  PRMT R23, R98, 0x7771, RZ ;  /* 0x0000777162177816 */ /* 0x002fe200000000ff */
[----:B------:R1:W-:Y:S01]  /*47c0*/  @P4 STG.E.U8 desc[UR8][R4.64], R19 ;  /* 0x0000001304004986 */ /* 0x0003e2000c101108 */
[----:B------:R-:W-:-:S02]  /*47d0*/  ISETP.LT.AND P4, PT, R7, UR15, !P0 ;  /* 0x0000000f07007c0c */ /* 0x000fc4000c781270 */
[----:B------:R-:W-:Y:S02]  /*47e0*/  LEA.HI.X.SX32 R7, R93, R18, 0x1, P6 ;  /* 0x000000125d077211 */ /* 0x000fe400030f0eff */
[-C--:B------:R-:W-:Y:S02]  /*47f0*/  IADD3 R8, P6, PT, R12, R16.reuse, RZ ;  /* 0x000000100c087210 */ /* 0x080fe40007fde0ff */
[----:B------:R-:W-:Y:S02]  /*4800*/  PRMT R25, R98, 0x7773, RZ ;  /* 0x0000777362197816 */ /* 0x000fe400000000ff */
[-C--:B0-----:R-:W-:Y:S02]  /*4810*/  IADD3 R2, P1, PT, R10, R16.reuse, RZ ;  /* 0x000000100a027210 */ /* 0x081fe40007f3e0ff */
[----:B------:R-:W-:Y:S02]  /*4820*/  PRMT R17, R98, 0x7770, RZ ;  /* 0x0000777062117816 */ /* 0x000fe400000000ff */
[----:B-1----:R-:W-:-:S02]  /*4830*/  IADD3 R4, P2, PT, R11, R16, RZ ;  /* 0x000000100b047210 */ /* 0x002fc40007f5e0ff */
[----:B------:R-:W-:Y:S01]  /*4840*/  LEA.HI.X.SX32 R3, R10, R18, 0x1, P1 ;  /* 0x000000120a037211 */ /* 0x000fe200008f0eff */
[----:B------:R0:W-:Y:S01]  /*4850*/  @P5 STG.E.U8 desc[UR8][R6.64], R17 ;  /* 0x0000001106005986 */ /* 0x0001e2000c101108 */
[----:B------:R-:W-:Y:S02]  /*4860*/  IADD3 R10, P1, PT, R13, R16, RZ ;  /* 0x000000100d0a7210 */ /* 0x000fe40007f3e0ff */
[-C--:B------:R-:W-:Y:S02]  /*4870*/  LEA.HI.X.SX32 R5, R11, R18.reuse, 0x1, P2 ;  /* 0x000000120b057211 */ /* 0x080fe400010f0eff */
[----:B------:R-:W-:Y:S02]  /*4880*/  ISETP.LT.AND P2, PT, R9, UR15, !P0 ;  /* 0x0000000f09007c0c */ /* 0x000fe4000c741270 */
[----:B------:R-:W-:Y:S02]  /*4890*/  LEA.HI.X.SX32 R11, R13, R18, 0x1, P1 ;  /* 0x000000120d0b7211 */ /* 0x000fe400008f0eff */
[----:B------:R-:W-:-:S02]  /*48a0*/  ISETP.LT.AND P1, PT, R0, UR15, !P0 ;  /* 0x0000000f00007c0c */ /* 0x000fc4000c721270 */
[----:B------:R-:W-:Y:S02]  /*48b0*/  ISETP.LT.AND P0, PT, R96, UR15, !P0 ;  /* 0x0000000f60007c0c */ /* 0x000fe4000c701270 */
[----:B------:R-:W-:Y:S02]  /*48c0*/  PRMT R19, R98, 0x7772, RZ ;  /* 0x0000777262137816 */ /* 0x000fe400000000ff */
[----:B------:R-:W-:Y:S02]  /*48d0*/  LEA.HI.X.SX32 R9, R12, R18, 0x1, P6 ;  /* 0x000000120c097211 */ /* 0x000fe400030f0eff */
[C---:B------:R-:W-:Y:S01]  /*48e0*/  IADD3 R12, P6, PT, R14.reuse, R16, RZ ;  /* 0x000000100e0c7210 */ /* 0x040fe20007fde0ff */
[----:B------:R0:W-:Y:S03]  /*48f0*/  @P4 STG.E.U8 desc[UR8][R2.64], R19 ;  /* 0x0000001302004986 */ /* 0x0001e6000c101108 */
[----:B------:R-:W-:Y:S01]  /*4900*/  LEA.HI.X.SX32 R13, R14, R18, 0x1, P6 ;  /* 0x000000120e0d7211 */ /* 0x000fe200030f0eff */
[----:B------:R0:W-:Y:S04]  /*4910*/  @P3 STG.E.U8 desc[UR8][R4.64], R21 ;  /* 0x0000001504003986 */ /* 0x0001e8000c101108 */
[----:B------:R0:W-:Y:S04]  /*4920*/  @P2 STG.E.U8 desc[UR8][R8.64], R15 ;  /* 0x0000000f08002986 */ /* 0x0001e8000c101108 */
[----:B------:R0:W-:Y:S01]  /*4930*/  @P1 STG.E.U8 desc[UR8][R10.64], R23 ;  /* 0x000000170a001986 */ /* 0x0001e2000c101108 */
[----:B------:R-:W-:Y:S05]  /*4940*/  @!P0 EXIT ;  /* 0x000000000000894d */ /* 0x000fea0003800000 */
[----:B------:R-:W-:Y:S01]  /*4950*/  STG.E.U8 desc[UR8][R12.64], R25 ;  /* 0x000000190c007986 */ /* 0x000fe2000c101108 */
[----:B------:R-:W-:Y:S05]  /*4960*/  EXIT ;  /* 0x000000000000794d */ /* 0x000fea0003800000 */
.L_x_2:
[----:B------:R-:W-:-:S00]  /*4970*/  BRA `(.L_x_2) ;  /* 0xfffffffc00fc7947 */ /* 0x000fc0000383ffff */
[----:B------:R-:W-:-:S00]  /*4980*/  NOP ;  /* 0x0000000000007918 */ /* 0x000fc00000000000 */
[----:B------:R-:W-:-:S00]  /*4990*/  NOP ;  /* 0x0000000000007918 */ /* 0x000fc00000000000 */
[----:B------:R-:W-:-:S00]  /*49a0*/  NOP ;  /* 0x0000000000007918 */ /* 0x000fc00000000000 */
[----:B------:R-:W-:-:S00]  /*49b0*/  NOP ;  /* 0x0000000000007918 */ /* 0x000fc00000000000 */
[----:B------:R-:W-:-:S00]  /*49c0*/  NOP ;  /* 0x0000000000007918 */ /* 0x000fc00000000000 */
[----:B------:R-:W-:-:S00]  /*49d0*/  NOP ;  /* 0x0000000000007918 */ /* 0x000fc00000000000 */
[----:B------:R-:W-:-:S00]  /*49e0*/  NOP ;  /* 0x0000000000007918 */ /* 0x000fc00000000000 */
[----:B------:R-:W-:-:S00]  /*49f0*/  NOP ;  /* 0x0000000000007918 */ /* 0x000fc00000000000 */
.L_x_3:


//--------------------- .nv.shared.matmul_kernel  --------------------------
	.section	.nv.shared.matmul_kernel,"aw",@nobits
	.sectionflags	@""
	.align	16
	.zero		1024


//--------------------- .nv.shared.reserved.0     --------------------------
	.section	.nv.shared.reserved.0,"aw",@nobits
	.weak		__nv_reservedSMEM_offset_0_alias
	.size		__nv_reservedSMEM_offset_0_alias, 0, 64
	.other		__nv_reservedSMEM_offset_0_alias,@"STO_CUDA_RESERVED_SHARED STV_DEFAULT"
__nv_reservedSMEM_offset_0_alias:
	.zero		0
	.zero		64


//--------------------- .nv.constant0.matmul_kernel --------------------------
	.section	.nv.constant0.matmul_kernel,"a",@progbits
	.sectionflags	@""
	.align	4
.nv.constant0.matmul_kernel:
	.zero		976


//--------------------- SYMBOLS --------------------------

	.type		.nv.reservedSmem.offset0,@object
	.size		.nv.reservedSmem.offset0,0x4
	.type		.nv.reservedSmem.cap,@object
	.size		.nv.reservedSmem.cap,0x4
